// auto-generated by cutlass_sweep.gemm — config: {"arch": "sm_100", "cluster_m": 1, "cluster_n": 1, "dtype": "int8", "stages": 4, "tile_k": 32, "tile_m": 128, "tile_n": 64}
#include "cutlass/cutlass.h"
#include "cutlass/gemm/collective/collective_builder.hpp"
#include "cutlass/gemm/device/gemm_universal_adapter.h"
#include "cutlass/gemm/kernel/gemm_universal.hpp"
#include "cutlass/epilogue/collective/collective_builder.hpp"

using ElemA = int8_t;
using ElemB = int8_t;
using ElemCD = int8_t;
using Acc  = int32_t;
using TileShape    = cute::Shape<cute::_128, cute::_64, cute::_32>;
using ClusterShape = cute::Shape<cute::_1, cute::_1, cute::_1>;

using CollectiveEpilogue = typename cutlass::epilogue::collective::CollectiveBuilder<
    cutlass::arch::Sm100, cutlass::arch::OpClassTensorOp,
    TileShape, ClusterShape,
    cutlass::epilogue::collective::EpilogueTileAuto,
    Acc, Acc,
    ElemCD, cutlass::layout::RowMajor, 128 / cutlass::sizeof_bits<ElemCD>::value,
    ElemCD, cutlass::layout::RowMajor, 128 / cutlass::sizeof_bits<ElemCD>::value,
    cutlass::epilogue::collective::EpilogueScheduleAuto
  >::CollectiveOp;

using CollectiveMainloop = typename cutlass::gemm::collective::CollectiveBuilder<
    cutlass::arch::Sm100, cutlass::arch::OpClassTensorOp,
    ElemA, cutlass::layout::RowMajor, 128 / cutlass::sizeof_bits<ElemA>::value,
    ElemB, cutlass::layout::ColumnMajor, 128 / cutlass::sizeof_bits<ElemB>::value,
    Acc,
    TileShape, ClusterShape,
    cutlass::gemm::collective::StageCount<4>,
    cutlass::gemm::collective::KernelScheduleAuto
  >::CollectiveOp;

using GemmKernel = cutlass::gemm::kernel::GemmUniversal<
    cute::Shape<int,int,int,int>,
    CollectiveMainloop,
    CollectiveEpilogue
>;
using Gemm = cutlass::gemm::device::GemmUniversalAdapter<GemmKernel>;

// Force the device kernel symbol into the cubin without needing a host main.
auto* _anchor = &cutlass::device_kernel<GemmKernel>;


// ===== COMPILED SASS (sm_100a) =====

	.target	sm_100a

	.elftype	@"ET_EXEC"


//--------------------- .note.nv.tkinfo           --------------------------
	.section	.note.nv.tkinfo,"",@"SHT_NOTE"
	.sectionflags	@"SHF_NOTE_NV_TKINFO"
	.tkinfo
        /*0018*/ 	.word	0x00000002
        /*0030*/ 	.string	""
        /*0030*/ 	.string	"ptxas"
        /*0030*/ 	.string	"Cuda compilation tools, release 13.0, V13.0.88"
        /*0030*/ 	.string	"Build cuda_13.0.r13.0/compiler.36424714_0"
        /*0030*/ 	.string	"-arch sm_100a -m 64 "



//--------------------- .note.nv.cuinfo           --------------------------
	.section	.note.nv.cuinfo,"",@"SHT_NOTE"
	.sectionflags	@"SHF_NOTE_NV_CUINFO"
        /*0018*/ 	.short	0x0002
        /*001a*/ 	.short	0x0064
        /*001c*/ 	.short	0x0082
	.zero		2


//--------------------- .nv.info                  --------------------------
	.section	.nv.info,"",@"SHT_CUDA_INFO"
	.align	4


	//----- nvinfo : EIATTR_REGCOUNT
	.align		4
        /*0000*/ 	.byte	0x04, 0x2f
        /*0002*/ 	.short	(.L_19 - .L_18)
	.align		4
.L_18:
        /*0004*/ 	.word	index@(_ZN7cutlass13device_kernelINS_4gemm6kernel13GemmUniversalIN4cute5tupleIJiiiiEEENS1_10collective13CollectiveMmaINS1_35MainloopSm100TmaUmmaWarpSpecializedILi4ELi2ELi4ENS5_IJNS4_1CILi1EEESB_SB_EEEEENS5_IJNSA_ILi128EEENSA_ILi64EEENSA_ILi32EEEEEEaNS5_IJlSB_lEEEaSI_NS4_8TiledMMAINS4_8MMA_AtomIJNS4_15SM100_MMA_S8_SSIaaiLi128ELi64ELNS4_4UMMA5MajorE0ELSN_0ELNSM_8SaturateE0EEEEEENS4_6LayoutISC_NS5_IJNSA_ILi0EEESS_SS_EEEEENS5_IJNS4_10UnderscoreESV_SV_EEEEENS4_13SM90_TMA_LOADENS4_14ComposedLayoutINS4_7SwizzleILi1ELi4ELi3EEENS4_18smem_ptr_flag_bitsILi8EEENSR_INS5_IJNSA_ILi8EEESG_EEENS5_IJSG_SB_EEEEEEEvNS4_8identityESY_S18_vS19_EENS_8epilogue10collective18CollectiveEpilogueINS1B_23Sm100TmaWarpSpecializedILi1ELi1ELi64ELb0ELb0EEEJSH_NS5_IJNSR_ISE_SB_EENSR_ISF_SB_EEEEEaSI_aSI_NS1B_6fusion15FusionCallbacksIS1F_NS1J_17LinearCombinationIaiaiLNS_15FloatRoundStyleE2EEESH_S1I_JEEENS4_5SM1004TMEM4LOAD26SM100_TMEM_LOAD_32dp32b64xESY_NSZ_INS10_ILi2ELi4ELi3EEES13_NSR_INS5_IJS14_SF_EEENS5_IJSF_SB_EEEEEEENS4_39AutoVectorizingCopyWithAssumedAlignmentILi128EEENS4_14SM90_TMA_STOREES1X_S1Z_S1Z_EEEvvEEEEvNT_6ParamsE)
        /*0008*/ 	.word	0x000000c6


	//----- nvinfo : EIATTR_FRAME_SIZE
	.align		4
.L_19:
        /*000c*/ 	.byte	0x04, 0x11
        /*000e*/ 	.short	(.L_21 - .L_20)
	.align		4
.L_20:
        /*0010*/ 	.word	index@($__internal_2_$__cuda_sm10x_tcgen05_guardrail_trap_unallocated_columns_being_dealloced)
        /*0014*/ 	.word	0x00000000


	//----- nvinfo : EIATTR_FRAME_SIZE
	.align		4
.L_21:
        /*0018*/ 	.byte	0x04, 0x11
        /*001a*/ 	.short	(.L_23 - .L_22)
	.align		4
.L_22:
        /*001c*/ 	.word	index@($__internal_1_$__cuda_sm10x_tcgen05_guardrail_trap_phase_invalid_during_alloc)
        /*0020*/ 	.word	0x00000000


	//----- nvinfo : EIATTR_FRAME_SIZE
	.align		4
.L_23:
        /*0024*/ 	.byte	0x04, 0x11
        /*0026*/ 	.short	(.L_25 - .L_24)
	.align		4
.L_24:
        /*0028*/ 	.word	index@($__internal_0_$__cuda_sm10x_tcgen05_guardrail_trap_col_being_dealloced_not_returned_by_alloc)
        /*002c*/ 	.word	0x00000000


	//----- nvinfo : EIATTR_FRAME_SIZE
	.align		4
.L_25:
        /*0030*/ 	.byte	0x04, 0x11
        /*0032*/ 	.short	(.L_27 - .L_26)
	.align		4
.L_26:
        /*0034*/ 	.word	index@(_ZN7cutlass13device_kernelINS_4gemm6kernel13GemmUniversalIN4cute5tupleIJiiiiEEENS1_10collective13CollectiveMmaINS1_35MainloopSm100TmaUmmaWarpSpecializedILi4ELi2ELi4ENS5_IJNS4_1CILi1EEESB_SB_EEEEENS5_IJNSA_ILi128EEENSA_ILi64EEENSA_ILi32EEEEEEaNS5_IJlSB_lEEEaSI_NS4_8TiledMMAINS4_8MMA_AtomIJNS4_15SM100_MMA_S8_SSIaaiLi128ELi64ELNS4_4UMMA5MajorE0ELSN_0ELNSM_8SaturateE0EEEEEENS4_6LayoutISC_NS5_IJNSA_ILi0EEESS_SS_EEEEENS5_IJNS4_10UnderscoreESV_SV_EEEEENS4_13SM90_TMA_LOADENS4_14ComposedLayoutINS4_7SwizzleILi1ELi4ELi3EEENS4_18smem_ptr_flag_bitsILi8EEENSR_INS5_IJNSA_ILi8EEESG_EEENS5_IJSG_SB_EEEEEEEvNS4_8identityESY_S18_vS19_EENS_8epilogue10collective18CollectiveEpilogueINS1B_23Sm100TmaWarpSpecializedILi1ELi1ELi64ELb0ELb0EEEJSH_NS5_IJNSR_ISE_SB_EENSR_ISF_SB_EEEEEaSI_aSI_NS1B_6fusion15FusionCallbacksIS1F_NS1J_17LinearCombinationIaiaiLNS_15FloatRoundStyleE2EEESH_S1I_JEEENS4_5SM1004TMEM4LOAD26SM100_TMEM_LOAD_32dp32b64xESY_NSZ_INS10_ILi2ELi4ELi3EEES13_NSR_INS5_IJS14_SF_EEENS5_IJSF_SB_EEEEEEENS4_39AutoVectorizingCopyWithAssumedAlignmentILi128EEENS4_14SM90_TMA_STOREES1X_S1Z_S1Z_EEEvvEEEEvNT_6ParamsE)
        /*0038*/ 	.word	0x00000000


	//----- nvinfo : EIATTR_MIN_STACK_SIZE
	.align		4
.L_27:
        /*003c*/ 	.byte	0x04, 0x12
        /*003e*/ 	.short	(.L_29 - .L_28)
	.align		4
.L_28:
        /*0040*/ 	.word	index@(_ZN7cutlass13device_kernelINS_4gemm6kernel13GemmUniversalIN4cute5tupleIJiiiiEEENS1_10collective13CollectiveMmaINS1_35MainloopSm100TmaUmmaWarpSpecializedILi4ELi2ELi4ENS5_IJNS4_1CILi1EEESB_SB_EEEEENS5_IJNSA_ILi128EEENSA_ILi64EEENSA_ILi32EEEEEEaNS5_IJlSB_lEEEaSI_NS4_8TiledMMAINS4_8MMA_AtomIJNS4_15SM100_MMA_S8_SSIaaiLi128ELi64ELNS4_4UMMA5MajorE0ELSN_0ELNSM_8SaturateE0EEEEEENS4_6LayoutISC_NS5_IJNSA_ILi0EEESS_SS_EEEEENS5_IJNS4_10UnderscoreESV_SV_EEEEENS4_13SM90_TMA_LOADENS4_14ComposedLayoutINS4_7SwizzleILi1ELi4ELi3EEENS4_18smem_ptr_flag_bitsILi8EEENSR_INS5_IJNSA_ILi8EEESG_EEENS5_IJSG_SB_EEEEEEEvNS4_8identityESY_S18_vS19_EENS_8epilogue10collective18CollectiveEpilogueINS1B_23Sm100TmaWarpSpecializedILi1ELi1ELi64ELb0ELb0EEEJSH_NS5_IJNSR_ISE_SB_EENSR_ISF_SB_EEEEEaSI_aSI_NS1B_6fusion15FusionCallbacksIS1F_NS1J_17LinearCombinationIaiaiLNS_15FloatRoundStyleE2EEESH_S1I_JEEENS4_5SM1004TMEM4LOAD26SM100_TMEM_LOAD_32dp32b64xESY_NSZ_INS10_ILi2ELi4ELi3EEES13_NSR_INS5_IJS14_SF_EEENS5_IJSF_SB_EEEEEEENS4_39AutoVectorizingCopyWithAssumedAlignmentILi128EEENS4_14SM90_TMA_STOREES1X_S1Z_S1Z_EEEvvEEEEvNT_6ParamsE)
        /*0044*/ 	.word	0x00000000
.L_29:


//--------------------- .nv.compat                --------------------------
	.section	.nv.compat,"",@"SHT_CUDA_COMPAT_INFO"
	.align	4
        /*0000*/ 	.byte	0x02, 0x09, 0x01, 0x00, 0x02, 0x02, 0x03, 0x00, 0x02, 0x05, 0x06, 0x00, 0x03, 0x07, 0x01, 0x01
        /*0010*/ 	.byte	0x02, 0x03, 0x01, 0x00, 0x02, 0x06, 0x01, 0x00, 0x04, 0x0b, 0x08, 0x00, 0x01, 0x00, 0x00, 0x00
        /*0020*/ 	.byte	0x00, 0x00, 0x00, 0x00


//--------------------- .nv.info._ZN7cutlass13device_kernelINS_4gemm6kernel13GemmUniversalIN4cute5tupleIJiiiiEEENS1_10collective13CollectiveMmaINS1_35MainloopSm100TmaUmmaWarpSpecializedILi4ELi2ELi4ENS5_IJNS4_1CILi1EEESB_SB_EEEEENS5_IJNSA_ILi128EEENSA_ILi64EEENSA_ILi32EEEEEEaNS5_IJlSB_lEEEaSI_NS4_8TiledMMAINS4_8MMA_AtomIJNS4_15SM100_MMA_S8_SSIaaiLi128ELi64ELNS4_4UMMA5MajorE0ELSN_0ELNSM_8SaturateE0EEEEEENS4_6LayoutISC_NS5_IJNSA_ILi0EEESS_SS_EEEEENS5_IJNS4_10UnderscoreESV_SV_EEEEENS4_13SM90_TMA_LOADENS4_14ComposedLayoutINS4_7SwizzleILi1ELi4ELi3EEENS4_18smem_ptr_flag_bitsILi8EEENSR_INS5_IJNSA_ILi8EEESG_EEENS5_IJSG_SB_EEEEEEEvNS4_8identityESY_S18_vS19_EENS_8epilogue10collective18CollectiveEpilogueINS1B_23Sm100TmaWarpSpecializedILi1ELi1ELi64ELb0ELb0EEEJSH_NS5_IJNSR_ISE_SB_EENSR_ISF_SB_EEEEEaSI_aSI_NS1B_6fusion15FusionCallbacksIS1F_NS1J_17LinearCombinationIaiaiLNS_15FloatRoundStyleE2EEESH_S1I_JEEENS4_5SM1004TMEM4LOAD26SM100_TMEM_LOAD_32dp32b64xESY_NSZ_INS10_ILi2ELi4ELi3EEES13_NSR_INS5_IJS14_SF_EEENS5_IJSF_SB_EEEEEEENS4_39AutoVectorizingCopyWithAssumedAlignmentILi128EEENS4_14SM90_TMA_STOREES1X_S1Z_S1Z_EEEvvEEEEvNT_6ParamsE --------------------------
	.section	.nv.info._ZN7cutlass13device_kernelINS_4gemm6kernel13GemmUniversalIN4cute5tupleIJiiiiEEENS1_10collective13CollectiveMmaINS1_35MainloopSm100TmaUmmaWarpSpecializedILi4ELi2ELi4ENS5_IJNS4_1CILi1EEESB_SB_EEEEENS5_IJNSA_ILi128EEENSA_ILi64EEENSA_ILi32EEEEEEaNS5_IJlSB_lEEEaSI_NS4_8TiledMMAINS4_8MMA_AtomIJNS4_15SM100_MMA_S8_SSIaaiLi128ELi64ELNS4_4UMMA5MajorE0ELSN_0ELNSM_8SaturateE0EEEEEENS4_6LayoutISC_NS5_IJNSA_ILi0EEESS_SS_EEEEENS5_IJNS4_10UnderscoreESV_SV_EEEEENS4_13SM90_TMA_LOADENS4_14ComposedLayoutINS4_7SwizzleILi1ELi4ELi3EEENS4_18smem_ptr_flag_bitsILi8EEENSR_INS5_IJNSA_ILi8EEESG_EEENS5_IJSG_SB_EEEEEEEvNS4_8identityESY_S18_vS19_EENS_8epilogue10collective18CollectiveEpilogueINS1B_23Sm100TmaWarpSpecializedILi1ELi1ELi64ELb0ELb0EEEJSH_NS5_IJNSR_ISE_SB_EENSR_ISF_SB_EEEEEaSI_aSI_NS1B_6fusion15FusionCallbacksIS1F_NS1J_17LinearCombinationIaiaiLNS_15FloatRoundStyleE2EEESH_S1I_JEEENS4_5SM1004TMEM4LOAD26SM100_TMEM_LOAD_32dp32b64xESY_NSZ_INS10_ILi2ELi4ELi3EEES13_NSR_INS5_IJS14_SF_EEENS5_IJSF_SB_EEEEEEENS4_39AutoVectorizingCopyWithAssumedAlignmentILi128EEENS4_14SM90_TMA_STOREES1X_S1Z_S1Z_EEEvvEEEEvNT_6ParamsE,"",@"SHT_CUDA_INFO"
	.sectionflags	@""
	.align	4


	//----- nvinfo : EIATTR_CUDA_API_VERSION
	.align		4
        /*0000*/ 	.byte	0x04, 0x37
        /*0002*/ 	.short	(.L_31 - .L_30)
.L_30:
        /*0004*/ 	.word	0x00000082


	//----- nvinfo : EIATTR_KPARAM_INFO
	.align		4
.L_31:
        /*0008*/ 	.byte	0x04, 0x17
        /*000a*/ 	.short	(.L_33 - .L_32)
.L_32:
        /*000c*/ 	.word	0x00000000
        /*0010*/ 	.short	0x0000
        /*0012*/ 	.short	0x0000
        /*0014*/ 	.byte	0x00, 0xf0, 0x01, 0x20


	//----- nvinfo : EIATTR_AT_ENTRY_FRAGMENTS
	.align		4
.L_33:
        /*0018*/ 	.byte	0x04, 0x4f
        /*001a*/ 	.short	(.L_35 - .L_34)


	//   ....[0]....
.L_34:
        /*001c*/ 	.word	0x00000006


	//----- nvinfo : EIATTR_RESERVED_SMEM_USED
	.align		4
.L_35:
        /*0020*/ 	.byte	0x01, 0x41
	.zero		2


	//----- nvinfo : EIATTR_SPARSE_MMA_MASK
	.align		4
        /*0024*/ 	.byte	0x03, 0x50
        /*0026*/ 	.short	0x0000


	//----- nvinfo : EIATTR_TCGEN05_1CTA_USED
	.align		4
        /*0028*/ 	.byte	0x01, 0x51
	.zero		2


	//----- nvinfo : EIATTR_MAXREG_COUNT
	.align		4
        /*002c*/ 	.byte	0x03, 0x1b
        /*002e*/ 	.short	0x00ff


	//----- nvinfo : EIATTR_NUM_BARRIERS
	.align		4
        /*0030*/ 	.byte	0x02, 0x4c
        /*0032*/ 	.byte	0x07
	.zero		1


	//----- nvinfo : EIATTR_EXTERNS
	.align		4
        /*0034*/ 	.byte	0x04, 0x0f
        /*0036*/ 	.short	(.L_37 - .L_36)


	//   ....[0]....
	.align		4
.L_36:
        /*0038*/ 	.word	index@(__assertfail)


	//----- nvinfo : EIATTR_MERCURY_ISA_VERSION
	.align		4
.L_37:
        /*003c*/ 	.byte	0x03, 0x5f
        /*003e*/ 	.short	0x0101


	//----- nvinfo : EIATTR_INT_WARP_WIDE_INSTR_OFFSETS
	.align		4
        /*0040*/ 	.byte	0x04, 0x31
        /*0042*/ 	.short	(.L_39 - .L_38)


	//   ....[0]....
.L_38:
        /*0044*/ 	.word	0x00001d90


	//   ....[1]....
        /*0048*/ 	.word	0x00003690


	//   ....[2]....
        /*004c*/ 	.word	0x000036b0


	//   ....[3]....
        /*0050*/ 	.word	0x000036e0


	//   ....[4]....
        /*0054*/ 	.word	0x000040f0


	//   ....[5]....
        /*0058*/ 	.word	0x000041e0


	//----- nvinfo : EIATTR_COOP_GROUP_MASK_REGIDS
	.align		4
.L_39:
        /*005c*/ 	.byte	0x04, 0x29
        /*005e*/ 	.short	(.L_41 - .L_40)


	//   ....[0]....
.L_40:
        /*0060*/ 	.word	0xffffffff


	//   ....[1]....
        /*0064*/ 	.word	0xffffffff


	//   ....[2]....
        /*0068*/ 	.word	0xffffffff


	//   ....[3]....
        /*006c*/ 	.word	0xffffffff


	//   ....[4]....
        /*0070*/ 	.word	0xffffffff


	//   ....[5]....
        /*0074*/ 	.word	0xffffffff


	//   ....[6]....
        /*0078*/ 	.word	0xffffffff


	//   ....[7]....
        /*007c*/ 	.word	0xffffffff


	//   ....[8]....
        /*0080*/ 	.word	0xffffffff


	//   ....[9]....
        /*0084*/ 	.word	0xffffffff


	//   ....[10]....
        /*0088*/ 	.word	0xffffffff


	//   ....[11]....
        /*008c*/ 	.word	0xffffffff


	//   ....[12]....
        /*0090*/ 	.word	0xffffffff


	//----- nvinfo : EIATTR_COOP_GROUP_INSTR_OFFSETS
	.align		4
.L_41:
        /*0094*/ 	.byte	0x04, 0x28
        /*0096*/ 	.short	(.L_43 - .L_42)


	//   ....[0]....
.L_42:
        /*0098*/ 	.word	0x00000090


	//   ....[1]....
        /*009c*/ 	.word	0x000004d0


	//   ....[2]....
        /*00a0*/ 	.word	0x00000640


	//   ....[3]....
        /*00a4*/ 	.word	0x00000780


	//   ....[4]....
        /*00a8*/ 	.word	0x00000880


	//   ....[5]....
        /*00ac*/ 	.word	0x000009f0


	//   ....[6]....
        /*00b0*/ 	.word	0x00000b90


	//   ....[7]....
        /*00b4*/ 	.word	0x00001c70


	//   ....[8]....
        /*00b8*/ 	.word	0x00002a50


	//   ....[9]....
        /*00bc*/ 	.word	0x00002c60


	//   ....[10]....
        /*00c0*/ 	.word	0x00002c90


	//   ....[11]....
        /*00c4*/ 	.word	0x00003570


	//   ....[12]....
        /*00c8*/ 	.word	0x000037a0


	//----- nvinfo : EIATTR_VRC_CTA_INIT_COUNT
	.align		4
.L_43:
        /*00cc*/ 	.byte	0x02, 0x4a
        /*00ce*/ 	.byte	0x80
	.zero		1


	//----- nvinfo : EIATTR_SYSCALL_OFFSETS
	.align		4
        /*00d0*/ 	.byte	0x04, 0x46
        /*00d2*/ 	.short	(.L_45 - .L_44)


	//   ....[0]....
.L_44:
        /*00d4*/ 	.word	0x00004c10


	//   ....[1]....
        /*00d8*/ 	.word	0x00004d50


	//   ....[2]....
        /*00dc*/ 	.word	0x000054f0


	//----- nvinfo : EIATTR_MBARRIER_INSTR_OFFSETS
	.align		4
.L_45:
        /*00e0*/ 	.byte	0x04, 0x39
        /*00e2*/ 	.short	(.L_47 - .L_46)


	//   ....[0]....
.L_46:
        /*00e4*/ 	.word	0x000005b0
        /*00e8*/ 	.word	0x000000ff
        /*00ec*/ 	.word	0x00000000
        /*00f0*/ 	.short	0x0100
        /*00f2*/ 	.byte	0x05
	.zero		1


	//   ....[1]....
        /*00f4*/ 	.word	0x000005c0
        /*00f8*/ 	.word	0x000000ff
        /*00fc*/ 	.word	0x00000020
        /*0100*/ 	.short	0x0100
        /*0102*/ 	.byte	0x05
	.zero		1


	//   ....[2]....
        /*0104*/ 	.word	0x000005d0
        /*0108*/ 	.word	0x000000ff
        /*010c*/ 	.word	0x00000008
        /*0110*/ 	.short	0x0100
        /*0112*/ 	.byte	0x05
	.zero		1


	//   ....[3]....
        /*0114*/ 	.word	0x000005e0
        /*0118*/ 	.word	0x000000ff
        /*011c*/ 	.word	0x00000028
        /*0120*/ 	.short	0x0100
        /*0122*/ 	.byte	0x05
	.zero		1


	//   ....[4]....
        /*0124*/ 	.word	0x000005f0
        /*0128*/ 	.word	0x000000ff
        /*012c*/ 	.word	0x00000010
        /*0130*/ 	.short	0x0100
        /*0132*/ 	.byte	0x05
	.zero		1


	//   ....[5]....
        /*0134*/ 	.word	0x00000600
        /*0138*/ 	.word	0x000000ff
        /*013c*/ 	.word	0x00000030
        /*0140*/ 	.short	0x0100
        /*0142*/ 	.byte	0x05
	.zero		1


	//   ....[6]....
        /*0144*/ 	.word	0x00000610
        /*0148*/ 	.word	0x000000ff
        /*014c*/ 	.word	0x00000018
        /*0150*/ 	.short	0x0100
        /*0152*/ 	.byte	0x05
	.zero		1


	//   ....[7]....
        /*0154*/ 	.word	0x00000620
        /*0158*/ 	.word	0x000000ff
        /*015c*/ 	.word	0x00000038
        /*0160*/ 	.short	0x0100
        /*0162*/ 	.byte	0x05
	.zero		1


	//   ....[8]....
        /*0164*/ 	.word	0x00000750
        /*0168*/ 	.word	0x000000ff
        /*016c*/ 	.word	0x00000040
        /*0170*/ 	.short	0x0100
        /*0172*/ 	.byte	0x06
	.zero		1


	//   ....[9]....
        /*0174*/ 	.word	0x00000760
        /*0178*/ 	.word	0x000000ff
        /*017c*/ 	.word	0x00000048
        /*0180*/ 	.short	0x0100
        /*0182*/ 	.byte	0x06
	.zero		1


	//   ....[10]....
        /*0184*/ 	.word	0x00000850
        /*0188*/ 	.word	0x000000ff
        /*018c*/ 	.word	0x00000050
        /*0190*/ 	.short	0x0100
        /*0192*/ 	.byte	0x05
	.zero		1


	//   ....[11]....
        /*0194*/ 	.word	0x00000860
        /*0198*/ 	.word	0x000000ff
        /*019c*/ 	.word	0x00000058
        /*01a0*/ 	.short	0x0100
        /*01a2*/ 	.byte	0x05
	.zero		1


	//   ....[12]....
        /*01a4*/ 	.word	0x000009a0
        /*01a8*/ 	.word	0x000000ff
        /*01ac*/ 	.word	0x00000060
        /*01b0*/ 	.short	0x0100
        /*01b2*/ 	.byte	0x05
	.zero		1


	//   ....[13]....
        /*01b4*/ 	.word	0x000009b0
        /*01b8*/ 	.word	0x000000ff
        /*01bc*/ 	.word	0x00000070
        /*01c0*/ 	.short	0x0100
        /*01c2*/ 	.byte	0x05
	.zero		1


	//   ....[14]....
        /*01c4*/ 	.word	0x000009c0
        /*01c8*/ 	.word	0x000000ff
        /*01cc*/ 	.word	0x00000068
        /*01d0*/ 	.short	0x0100
        /*01d2*/ 	.byte	0x05
	.zero		1


	//   ....[15]....
        /*01d4*/ 	.word	0x000009d0
        /*01d8*/ 	.word	0x000000ff
        /*01dc*/ 	.word	0x00000078
        /*01e0*/ 	.short	0x0100
        /*01e2*/ 	.byte	0x05
	.zero		1


	//   ....[16]....
        /*01e4*/ 	.word	0x00000b00
        /*01e8*/ 	.word	0x000000ff
        /*01ec*/ 	.word	0x00000080
        /*01f0*/ 	.short	0x0100
        /*01f2*/ 	.byte	0x06
	.zero		1


	//   ....[17]....
        /*01f4*/ 	.word	0x00000b10
        /*01f8*/ 	.word	0x000000ff
        /*01fc*/ 	.word	0x000000a0
        /*0200*/ 	.short	0x0100
        /*0202*/ 	.byte	0x06
	.zero		1


	//   ....[18]....
        /*0204*/ 	.word	0x00000b20
        /*0208*/ 	.word	0x000000ff
        /*020c*/ 	.word	0x00000088
        /*0210*/ 	.short	0x0100
        /*0212*/ 	.byte	0x06
	.zero		1


	//   ....[19]....
        /*0214*/ 	.word	0x00000b30
        /*0218*/ 	.word	0x000000ff
        /*021c*/ 	.word	0x000000a8
        /*0220*/ 	.short	0x0100
        /*0222*/ 	.byte	0x06
	.zero		1


	//   ....[20]....
        /*0224*/ 	.word	0x00000b40
        /*0228*/ 	.word	0x000000ff
        /*022c*/ 	.word	0x00000090
        /*0230*/ 	.short	0x0100
        /*0232*/ 	.byte	0x06
	.zero		1


	//   ....[21]....
        /*0234*/ 	.word	0x00000b50
        /*0238*/ 	.word	0x000000ff
        /*023c*/ 	.word	0x000000b0
        /*0240*/ 	.short	0x0100
        /*0242*/ 	.byte	0x06
	.zero		1


	//   ....[22]....
        /*0244*/ 	.word	0x00000b60
        /*0248*/ 	.word	0x000000ff
        /*024c*/ 	.word	0x00000098
        /*0250*/ 	.short	0x0100
        /*0252*/ 	.byte	0x06
	.zero		1


	//   ....[23]....
        /*0254*/ 	.word	0x00000b70
        /*0258*/ 	.word	0x000000ff
        /*025c*/ 	.word	0x000000b8
        /*0260*/ 	.short	0x0100
        /*0262*/ 	.byte	0x06
	.zero		1


	//   ....[24]....
        /*0264*/ 	.word	0x00000c60
        /*0268*/ 	.word	0x000000ff
        /*026c*/ 	.word	0x000000c0
        /*0270*/ 	.short	0x0100
        /*0272*/ 	.byte	0x05
	.zero		1


	//   ....[25]....
        /*0274*/ 	.word	0x00000c70
        /*0278*/ 	.word	0x000000ff
        /*027c*/ 	.word	0x000000d0
        /*0280*/ 	.short	0x0100
        /*0282*/ 	.byte	0x05
	.zero		1


	//   ....[26]....
        /*0284*/ 	.word	0x00000c80
        /*0288*/ 	.word	0x000000ff
        /*028c*/ 	.word	0x000000c8
        /*0290*/ 	.short	0x0100
        /*0292*/ 	.byte	0x05
	.zero		1


	//   ....[27]....
        /*0294*/ 	.word	0x00000c90
        /*0298*/ 	.word	0x000000ff
        /*029c*/ 	.word	0x000000d8
        /*02a0*/ 	.short	0x0100
        /*02a2*/ 	.byte	0x05
	.zero		1


	//   ....[28]....
        /*02a4*/ 	.word	0x00001570
        /*02a8*/ 	.word	0x00000003
        /*02ac*/ 	.word	0x000000d0
        /*02b0*/ 	.short	0x010a
        /*02b2*/ 	.byte	0xff
	.zero		1


	//   ....[29]....
        /*02b4*/ 	.word	0x000015a0
        /*02b8*/ 	.word	0x00000003
        /*02bc*/ 	.word	0x000000c0
        /*02c0*/ 	.short	0x0101
        /*02c2*/ 	.byte	0xff
	.zero		1


	//   ....[30]....
        /*02c4*/ 	.word	0x00001670
        /*02c8*/ 	.word	0x000000ff
        /*02cc*/ 	.word	0x00000020
        /*02d0*/ 	.short	0x010a
        /*02d2*/ 	.byte	0x08
	.zero		1


	//   ....[31]....
        /*02d4*/ 	.word	0x00001710
        /*02d8*/ 	.word	0x000000ff
        /*02dc*/ 	.word	0x00000020
        /*02e0*/ 	.short	0x010a
        /*02e2*/ 	.byte	0x21
	.zero		1


	//   ....[32]....
        /*02e4*/ 	.word	0x00001860
        /*02e8*/ 	.word	0x000000ff
        /*02ec*/ 	.word	0x00000020
        /*02f0*/ 	.short	0x010a
        /*02f2*/ 	.byte	0x08
	.zero		1


	//   ....[33]....
        /*02f4*/ 	.word	0x00001970
        /*02f8*/ 	.word	0x000000ff
        /*02fc*/ 	.word	0x00000058
        /*0300*/ 	.short	0x0101
        /*0302*/ 	.byte	0x04
	.zero		1


	//   ....[34]....
        /*0304*/ 	.word	0x00001990
        /*0308*/ 	.word	0x000000ff
        /*030c*/ 	.word	0x00000020
        /*0310*/ 	.short	0x010a
        /*0312*/ 	.byte	0x08
	.zero		1


	//   ....[35]....
        /*0314*/ 	.word	0x00001a10
        /*0318*/ 	.word	0x000000ff
        /*031c*/ 	.word	0x00000020
        /*0320*/ 	.short	0x010a
        /*0322*/ 	.byte	0x11
	.zero		1


	//   ....[36]....
        /*0324*/ 	.word	0x00001b60
        /*0328*/ 	.word	0x000000ff
        /*032c*/ 	.word	0x00000020
        /*0330*/ 	.short	0x010a
        /*0332*/ 	.byte	0x08
	.zero		1


	//   ....[37]....
        /*0334*/ 	.word	0x00001ca0
        /*0338*/ 	.word	0x00000002
        /*033c*/ 	.word	0x00000060
        /*0340*/ 	.short	0x010a
        /*0342*/ 	.byte	0xff
	.zero		1


	//   ....[38]....
        /*0344*/ 	.word	0x00001d60
        /*0348*/ 	.word	0x00000002
        /*034c*/ 	.word	0x00000000
        /*0350*/ 	.short	0x0101
        /*0352*/ 	.byte	0xff
	.zero		1


	//   ....[39]....
        /*0354*/ 	.word	0x000022c0
        /*0358*/ 	.word	0x000000ff
        /*035c*/ 	.word	0x00000000
        /*0360*/ 	.short	0x010a
        /*0362*/ 	.byte	0x05
	.zero		1


	//   ....[40]....
        /*0364*/ 	.word	0x00002350
        /*0368*/ 	.word	0x000000ff
        /*036c*/ 	.word	0x00000000
        /*0370*/ 	.short	0x010a
        /*0372*/ 	.byte	0x05
	.zero		1


	//   ....[41]....
        /*0374*/ 	.word	0x000023e0
        /*0378*/ 	.word	0x000000ff
        /*037c*/ 	.word	0x00000000
        /*0380*/ 	.short	0x010a
        /*0382*/ 	.byte	0x05
	.zero		1


	//   ....[42]....
        /*0384*/ 	.word	0x00002480
        /*0388*/ 	.word	0x00000000
        /*038c*/ 	.word	0x00000000
        /*0390*/ 	.short	0x010a
        /*0392*/ 	.byte	0xff
	.zero		1


	//   ....[43]....
        /*0394*/ 	.word	0x000025a0
        /*0398*/ 	.word	0x00000000
        /*039c*/ 	.word	0x000000c0
        /*03a0*/ 	.short	0x010a
        /*03a2*/ 	.byte	0xff
	.zero		1


	//   ....[44]....
        /*03a4*/ 	.word	0x00002600
        /*03a8*/ 	.word	0x00000004
        /*03ac*/ 	.word	0x00000000
        /*03b0*/ 	.short	0x0101
        /*03b2*/ 	.byte	0xff
	.zero		1


	//   ....[45]....
        /*03b4*/ 	.word	0x00002620
        /*03b8*/ 	.word	0x000000ff
        /*03bc*/ 	.word	0x00000070
        /*03c0*/ 	.short	0x010a
        /*03c2*/ 	.byte	0x05
	.zero		1


	//   ....[46]....
        /*03c4*/ 	.word	0x00002740
        /*03c8*/ 	.word	0x00000000
        /*03cc*/ 	.word	0x00000060
        /*03d0*/ 	.short	0x010a
        /*03d2*/ 	.byte	0xff
	.zero		1


	//   ....[47]....
        /*03d4*/ 	.word	0x00002850
        /*03d8*/ 	.word	0x00000000
        /*03dc*/ 	.word	0x00000000
        /*03e0*/ 	.short	0x0101
        /*03e2*/ 	.byte	0xff
	.zero		1


	//   ....[48]....
        /*03e4*/ 	.word	0x000028e0
        /*03e8*/ 	.word	0x000000ff
        /*03ec*/ 	.word	0x00000070
        /*03f0*/ 	.short	0x0106
        /*03f2*/ 	.byte	0x05
	.zero		1


	//   ....[49]....
        /*03f4*/ 	.word	0x00002900
        /*03f8*/ 	.word	0x000000ff
        /*03fc*/ 	.word	0x00000070
        /*0400*/ 	.short	0x010a
        /*0402*/ 	.byte	0x05
	.zero		1


	//   ....[50]....
        /*0404*/ 	.word	0x00002990
        /*0408*/ 	.word	0x000000ff
        /*040c*/ 	.word	0x00000070
        /*0410*/ 	.short	0x0106
        /*0412*/ 	.byte	0x04
	.zero		1


	//   ....[51]....
        /*0414*/ 	.word	0x000029d0
        /*0418*/ 	.word	0x00000000
        /*041c*/ 	.word	0x00000070
        /*0420*/ 	.short	0x010a
        /*0422*/ 	.byte	0xff
	.zero		1


	//   ....[52]....
        /*0424*/ 	.word	0x00002eb0
        /*0428*/ 	.word	0x00000000
        /*042c*/ 	.word	0x00000060
        /*0430*/ 	.short	0x010a
        /*0432*/ 	.byte	0xff
	.zero		1


	//   ....[53]....
        /*0434*/ 	.word	0x00002fb0
        /*0438*/ 	.word	0x00000003
        /*043c*/ 	.word	0x00000000
        /*0440*/ 	.short	0x0101
        /*0442*/ 	.byte	0xff
	.zero		1


	//   ....[54]....
        /*0444*/ 	.word	0x00002fc0
        /*0448*/ 	.word	0x000000ff
        /*044c*/ 	.word	0x00000000
        /*0450*/ 	.short	0x010a
        /*0452*/ 	.byte	0x04
	.zero		1


	//   ....[55]....
        /*0454*/ 	.word	0x00002fe0
        /*0458*/ 	.word	0x000000ff
        /*045c*/ 	.word	0x000000a0
        /*0460*/ 	.short	0x010a
        /*0462*/ 	.byte	0x09
	.zero		1


	//   ....[56]....
        /*0464*/ 	.word	0x000030c0
        /*0468*/ 	.word	0x000000ff
        /*046c*/ 	.word	0x00000000
        /*0470*/ 	.short	0x010a
        /*0472*/ 	.byte	0x07
	.zero		1


	//   ....[57]....
        /*0474*/ 	.word	0x000031f0
        /*0478*/ 	.word	0x000000ff
        /*047c*/ 	.word	0x00000000
        /*0480*/ 	.short	0x010a
        /*0482*/ 	.byte	0x04
	.zero		1


	//   ....[58]....
        /*0484*/ 	.word	0x000033a0
        /*0488*/ 	.word	0x000000ff
        /*048c*/ 	.word	0x00000000
        /*0490*/ 	.short	0x010a
        /*0492*/ 	.byte	0x05
	.zero		1


	//   ....[59]....
        /*0494*/ 	.word	0x00003430
        /*0498*/ 	.word	0x000000ff
        /*049c*/ 	.word	0x00000000
        /*04a0*/ 	.short	0x010a
        /*04a2*/ 	.byte	0x05
	.zero		1


	//   ....[60]....
        /*04a4*/ 	.word	0x000034c0
        /*04a8*/ 	.word	0x000000ff
        /*04ac*/ 	.word	0x00000000
        /*04b0*/ 	.short	0x010a
        /*04b2*/ 	.byte	0x05
	.zero		1


	//   ....[61]....
        /*04b4*/ 	.word	0x00003550
        /*04b8*/ 	.word	0x000000ff
        /*04bc*/ 	.word	0x00000000
        /*04c0*/ 	.short	0x010a
        /*04c2*/ 	.byte	0x07
	.zero		1


	//   ....[62]....
        /*04c4*/ 	.word	0x00003990
        /*04c8*/ 	.word	0x00000000
        /*04cc*/ 	.word	0x00000060
        /*04d0*/ 	.short	0x010a
        /*04d2*/ 	.byte	0xff
	.zero		1


	//   ....[63]....
        /*04d4*/ 	.word	0x00003a80
        /*04d8*/ 	.word	0x00000000
        /*04dc*/ 	.word	0x00000000
        /*04e0*/ 	.short	0x0101
        /*04e2*/ 	.byte	0xff
	.zero		1


	//   ....[64]....
        /*04e4*/ 	.word	0x00003da0
        /*04e8*/ 	.word	0x000000ff
        /*04ec*/ 	.word	0x00000058
        /*04f0*/ 	.short	0x010a
        /*04f2*/ 	.byte	0x06
	.zero		1


	//   ....[65]....
        /*04f4*/ 	.word	0x00003f20
        /*04f8*/ 	.word	0x000000ff
        /*04fc*/ 	.word	0x00000048
        /*0500*/ 	.short	0x010a
        /*0502*/ 	.byte	0x06
	.zero		1


	//   ....[66]....
        /*0504*/ 	.word	0x00004250
        /*0508*/ 	.word	0x000000ff
        /*050c*/ 	.word	0x00000040
        /*0510*/ 	.short	0x010b
        /*0512*/ 	.byte	0x06
	.zero		1


	//   ....[67]....
        /*0514*/ 	.word	0x00004270
        /*0518*/ 	.word	0x000000ff
        /*051c*/ 	.word	0x00000000
        /*0520*/ 	.short	0x0101
        /*0522*/ 	.byte	0x25
	.zero		1


	//   ....[68]....
        /*0524*/ 	.word	0x000042b0
        /*0528*/ 	.word	0x00000000
        /*052c*/ 	.word	0x00000048
        /*0530*/ 	.short	0x010a
        /*0532*/ 	.byte	0xff
	.zero		1


	//   ....[69]....
        /*0534*/ 	.word	0x00004620
        /*0538*/ 	.word	0x00000000
        /*053c*/ 	.word	0x00000060
        /*0540*/ 	.short	0x010a
        /*0542*/ 	.byte	0xff
	.zero		1


	//   ....[70]....
        /*0544*/ 	.word	0x00004730
        /*0548*/ 	.word	0x00000000
        /*054c*/ 	.word	0x00000000
        /*0550*/ 	.short	0x0101
        /*0552*/ 	.byte	0xff
	.zero		1


	//   ....[71]....
        /*0554*/ 	.word	0x000050d0
        /*0558*/ 	.word	0x000000ff
        /*055c*/ 	.word	0x00000040
        /*0560*/ 	.short	0x010a
        /*0562*/ 	.byte	0x2b
	.zero		1


	//   ....[72]....
        /*0564*/ 	.word	0x000050e0
        /*0568*/ 	.word	0x00000094
        /*056c*/ 	.word	0x00000080
        /*0570*/ 	.short	0x010a
        /*0572*/ 	.byte	0xff
	.zero		1


	//   ....[73]....
        /*0574*/ 	.word	0x00005270
        /*0578*/ 	.word	0x000000ff
        /*057c*/ 	.word	0x00000040
        /*0580*/ 	.short	0x010a
        /*0582*/ 	.byte	0x2b
	.zero		1


	//   ....[74]....
        /*0584*/ 	.word	0x00005370
        /*0588*/ 	.word	0x000000ff
        /*058c*/ 	.word	0x00000000
        /*0590*/ 	.short	0x0101
        /*0592*/ 	.byte	0x04
	.zero		1


	//   ....[75]....
        /*0594*/ 	.word	0x000053d0
        /*0598*/ 	.word	0x00000094
        /*059c*/ 	.word	0x00000080
        /*05a0*/ 	.short	0x010a
        /*05a2*/ 	.byte	0xff
	.zero		1


	//   ....[76]....
        /*05a4*/ 	.word	0x00005740
        /*05a8*/ 	.word	0x000000ff
        /*05ac*/ 	.word	0x00000000
        /*05b0*/ 	.short	0x0101
        /*05b2*/ 	.byte	0x05
	.zero		1


	//   ....[77]....
        /*05b4*/ 	.word	0x00006930
        /*05b8*/ 	.word	0x00000003
        /*05bc*/ 	.word	0x000000d0
        /*05c0*/ 	.short	0x010a
        /*05c2*/ 	.byte	0xff
	.zero		1


	//   ....[78]....
        /*05c4*/ 	.word	0x00006990
        /*05c8*/ 	.word	0x00000002
        /*05cc*/ 	.word	0x00000020
        /*05d0*/ 	.short	0x010a
        /*05d2*/ 	.byte	0xff
	.zero		1


	//   ....[79]....
        /*05d4*/ 	.word	0x000069f0
        /*05d8*/ 	.word	0x00000002
        /*05dc*/ 	.word	0x00000020
        /*05e0*/ 	.short	0x010a
        /*05e2*/ 	.byte	0xff
	.zero		1


	//   ....[80]....
        /*05e4*/ 	.word	0x00006a40
        /*05e8*/ 	.word	0x00000002
        /*05ec*/ 	.word	0x00000060
        /*05f0*/ 	.short	0x010a
        /*05f2*/ 	.byte	0xff
	.zero		1


	//   ....[81]....
        /*05f4*/ 	.word	0x00006aa0
        /*05f8*/ 	.word	0x00000000
        /*05fc*/ 	.word	0x00000000
        /*0600*/ 	.short	0x010a
        /*0602*/ 	.byte	0xff
	.zero		1


	//   ....[82]....
        /*0604*/ 	.word	0x00006b00
        /*0608*/ 	.word	0x00000000
        /*060c*/ 	.word	0x00000000
        /*0610*/ 	.short	0x010a
        /*0612*/ 	.byte	0xff
	.zero		1


	//   ....[83]....
        /*0614*/ 	.word	0x00006b60
        /*0618*/ 	.word	0x00000000
        /*061c*/ 	.word	0x00000000
        /*0620*/ 	.short	0x010a
        /*0622*/ 	.byte	0xff
	.zero		1


	//   ....[84]....
        /*0624*/ 	.word	0x00006bb0
        /*0628*/ 	.word	0x00000000
        /*062c*/ 	.word	0x000000c0
        /*0630*/ 	.short	0x010a
        /*0632*/ 	.byte	0xff
	.zero		1


	//   ....[85]....
        /*0634*/ 	.word	0x00006c10
        /*0638*/ 	.word	0x00000000
        /*063c*/ 	.word	0x00000070
        /*0640*/ 	.short	0x010a
        /*0642*/ 	.byte	0xff
	.zero		1


	//   ....[86]....
        /*0644*/ 	.word	0x00006c60
        /*0648*/ 	.word	0x00000000
        /*064c*/ 	.word	0x00000060
        /*0650*/ 	.short	0x010a
        /*0652*/ 	.byte	0xff
	.zero		1


	//   ....[87]....
        /*0654*/ 	.word	0x00006cc0
        /*0658*/ 	.word	0x00000000
        /*065c*/ 	.word	0x00000070
        /*0660*/ 	.short	0x010a
        /*0662*/ 	.byte	0xff
	.zero		1


	//   ....[88]....
        /*0664*/ 	.word	0x00006d10
        /*0668*/ 	.word	0x00000000
        /*066c*/ 	.word	0x00000060
        /*0670*/ 	.short	0x010a
        /*0672*/ 	.byte	0xff
	.zero		1


	//   ....[89]....
        /*0674*/ 	.word	0x00006d70
        /*0678*/ 	.word	0x00000003
        /*067c*/ 	.word	0x000000a0
        /*0680*/ 	.short	0x010a
        /*0682*/ 	.byte	0xff
	.zero		1


	//   ....[90]....
        /*0684*/ 	.word	0x00006dd0
        /*0688*/ 	.word	0x00000000
        /*068c*/ 	.word	0x00000000
        /*0690*/ 	.short	0x010a
        /*0692*/ 	.byte	0xff
	.zero		1


	//   ....[91]....
        /*0694*/ 	.word	0x00006e30
        /*0698*/ 	.word	0x00000000
        /*069c*/ 	.word	0x00000000
        /*06a0*/ 	.short	0x010a
        /*06a2*/ 	.byte	0xff
	.zero		1


	//   ....[92]....
        /*06a4*/ 	.word	0x00006e90
        /*06a8*/ 	.word	0x00000000
        /*06ac*/ 	.word	0x00000000
        /*06b0*/ 	.short	0x010a
        /*06b2*/ 	.byte	0xff
	.zero		1


	//   ....[93]....
        /*06b4*/ 	.word	0x00006ef0
        /*06b8*/ 	.word	0x00000000
        /*06bc*/ 	.word	0x00000000
        /*06c0*/ 	.short	0x010a
        /*06c2*/ 	.byte	0xff
	.zero		1


	//   ....[94]....
        /*06c4*/ 	.word	0x00006f50
        /*06c8*/ 	.word	0x00000000
        /*06cc*/ 	.word	0x00000000
        /*06d0*/ 	.short	0x010a
        /*06d2*/ 	.byte	0xff
	.zero		1


	//   ....[95]....
        /*06d4*/ 	.word	0x00006fa0
        /*06d8*/ 	.word	0x00000000
        /*06dc*/ 	.word	0x00000060
        /*06e0*/ 	.short	0x010a
        /*06e2*/ 	.byte	0xff
	.zero		1


	//   ....[96]....
        /*06e4*/ 	.word	0x00007000
        /*06e8*/ 	.word	0x00000000
        /*06ec*/ 	.word	0x00000058
        /*06f0*/ 	.short	0x010a
        /*06f2*/ 	.byte	0xff
	.zero		1


	//   ....[97]....
        /*06f4*/ 	.word	0x00007060
        /*06f8*/ 	.word	0x00000003
        /*06fc*/ 	.word	0x00000048
        /*0700*/ 	.short	0x010a
        /*0702*/ 	.byte	0xff
	.zero		1


	//   ....[98]....
        /*0704*/ 	.word	0x000070b0
        /*0708*/ 	.word	0x00000000
        /*070c*/ 	.word	0x00000060
        /*0710*/ 	.short	0x010a
        /*0712*/ 	.byte	0xff
	.zero		1


	//   ....[99]....
        /*0714*/ 	.word	0x00007110
        /*0718*/ 	.word	0x00000000
        /*071c*/ 	.word	0x00000040
        /*0720*/ 	.short	0x010a
        /*0722*/ 	.byte	0xff
	.zero		1


	//   ....[100]....
        /*0724*/ 	.word	0x00007160
        /*0728*/ 	.word	0x00000094
        /*072c*/ 	.word	0x00000080
        /*0730*/ 	.short	0x010a
        /*0732*/ 	.byte	0xff
	.zero		1


	//----- nvinfo : EIATTR_NUM_MBARRIERS
	.align		4
.L_47:
        /*0734*/ 	.byte	0x03, 0x38
        /*0736*/ 	.short	0x001c


	//----- nvinfo : EIATTR_EXIT_INSTR_OFFSETS
	.align		4
        /*0738*/ 	.byte	0x04, 0x1c
        /*073a*/ 	.short	(.L_49 - .L_48)


	//   ....[0]....
.L_48:
        /*073c*/ 	.word	0x000024b0


	//   ....[1]....
        /*0740*/ 	.word	0x000029a0


	//   ....[2]....
        /*0744*/ 	.word	0x00002a00


	//   ....[3]....
        /*0748*/ 	.word	0x000037b0


	//   ....[4]....
        /*074c*/ 	.word	0x000042e0


	//   ....[5]....
        /*0750*/ 	.word	0x00004320


	//   ....[6]....
        /*0754*/ 	.word	0x00006920


	//----- nvinfo : EIATTR_MAX_THREADS
	.align		4
.L_49:
        /*0758*/ 	.byte	0x04, 0x05
        /*075a*/ 	.short	(.L_51 - .L_50)
.L_50:
        /*075c*/ 	.word	0x00000100
        /*0760*/ 	.word	0x00000001
        /*0764*/ 	.word	0x00000001


	//----- nvinfo : EIATTR_CRS_STACK_SIZE
	.align		4
.L_51:
        /*0768*/ 	.byte	0x04, 0x1e
        /*076a*/ 	.short	(.L_53 - .L_52)
.L_52:
        /*076c*/ 	.word	0x00000000


	//----- nvinfo : EIATTR_CBANK_PARAM_SIZE
	.align		4
.L_53:
        /*0770*/ 	.byte	0x03, 0x19
        /*0772*/ 	.short	0x0800


	//----- nvinfo : EIATTR_PARAM_CBANK
	.align		4
        /*0774*/ 	.byte	0x04, 0x0a
        /*0776*/ 	.short	(.L_55 - .L_54)
	.align		4
.L_54:
        /*0778*/ 	.word	index@(.nv.constant0._ZN7cutlass13device_kernelINS_4gemm6kernel13GemmUniversalIN4cute5tupleIJiiiiEEENS1_10collective13CollectiveMmaINS1_35MainloopSm100TmaUmmaWarpSpecializedILi4ELi2ELi4ENS5_IJNS4_1CILi1EEESB_SB_EEEEENS5_IJNSA_ILi128EEENSA_ILi64EEENSA_ILi32EEEEEEaNS5_IJlSB_lEEEaSI_NS4_8TiledMMAINS4_8MMA_AtomIJNS4_15SM100_MMA_S8_SSIaaiLi128ELi64ELNS4_4UMMA5MajorE0ELSN_0ELNSM_8SaturateE0EEEEEENS4_6LayoutISC_NS5_IJNSA_ILi0EEESS_SS_EEEEENS5_IJNS4_10UnderscoreESV_SV_EEEEENS4_13SM90_TMA_LOADENS4_14ComposedLayoutINS4_7SwizzleILi1ELi4ELi3EEENS4_18smem_ptr_flag_bitsILi8EEENSR_INS5_IJNSA_ILi8EEESG_EEENS5_IJSG_SB_EEEEEEEvNS4_8identityESY_S18_vS19_EENS_8epilogue10collective18CollectiveEpilogueINS1B_23Sm100TmaWarpSpecializedILi1ELi1ELi64ELb0ELb0EEEJSH_NS5_IJNSR_ISE_SB_EENSR_ISF_SB_EEEEEaSI_aSI_NS1B_6fusion15FusionCallbacksIS1F_NS1J_17LinearCombinationIaiaiLNS_15FloatRoundStyleE2EEESH_S1I_JEEENS4_5SM1004TMEM4LOAD26SM100_TMEM_LOAD_32dp32b64xESY_NSZ_INS10_ILi2ELi4ELi3EEES13_NSR_INS5_IJS14_SF_EEENS5_IJSF_SB_EEEEEEENS4_39AutoVectorizingCopyWithAssumedAlignmentILi128EEENS4_14SM90_TMA_STOREES1X_S1Z_S1Z_EEEvvEEEEvNT_6ParamsE)
        /*077c*/ 	.short	0x0380
        /*077e*/ 	.short	0x0800


	//----- nvinfo : EIATTR_SW_WAR
	.align		4
.L_55:
        /*0780*/ 	.byte	0x04, 0x36
        /*0782*/ 	.short	(.L_57 - .L_56)
.L_56:
        /*0784*/ 	.word	0x00000008
.L_57:


//--------------------- .nv.callgraph             --------------------------
	.section	.nv.callgraph,"",@"SHT_CUDA_CALLGRAPH"
	.align	4
	.sectionentsize	8
	.align		4
        /*0000*/ 	.word	0x00000000
	.align		4
        /*0004*/ 	.word	0xffffffff
	.align		4
        /*0008*/ 	.word	index@(_ZN7cutlass13device_kernelINS_4gemm6kernel13GemmUniversalIN4cute5tupleIJiiiiEEENS1_10collective13CollectiveMmaINS1_35MainloopSm100TmaUmmaWarpSpecializedILi4ELi2ELi4ENS5_IJNS4_1CILi1EEESB_SB_EEEEENS5_IJNSA_ILi128EEENSA_ILi64EEENSA_ILi32EEEEEEaNS5_IJlSB_lEEEaSI_NS4_8TiledMMAINS4_8MMA_AtomIJNS4_15SM100_MMA_S8_SSIaaiLi128ELi64ELNS4_4UMMA5MajorE0ELSN_0ELNSM_8SaturateE0EEEEEENS4_6LayoutISC_NS5_IJNSA_ILi0EEESS_SS_EEEEENS5_IJNS4_10UnderscoreESV_SV_EEEEENS4_13SM90_TMA_LOADENS4_14ComposedLayoutINS4_7SwizzleILi1ELi4ELi3EEENS4_18smem_ptr_flag_bitsILi8EEENSR_INS5_IJNSA_ILi8EEESG_EEENS5_IJSG_SB_EEEEEEEvNS4_8identityESY_S18_vS19_EENS_8epilogue10collective18CollectiveEpilogueINS1B_23Sm100TmaWarpSpecializedILi1ELi1ELi64ELb0ELb0EEEJSH_NS5_IJNSR_ISE_SB_EENSR_ISF_SB_EEEEEaSI_aSI_NS1B_6fusion15FusionCallbacksIS1F_NS1J_17LinearCombinationIaiaiLNS_15FloatRoundStyleE2EEESH_S1I_JEEENS4_5SM1004TMEM4LOAD26SM100_TMEM_LOAD_32dp32b64xESY_NSZ_INS10_ILi2ELi4ELi3EEES13_NSR_INS5_IJS14_SF_EEENS5_IJSF_SB_EEEEEEENS4_39AutoVectorizingCopyWithAssumedAlignmentILi128EEENS4_14SM90_TMA_STOREES1X_S1Z_S1Z_EEEvvEEEEvNT_6ParamsE)
	.align		4
        /*000c*/ 	.word	index@(__assertfail)
	.align		4
        /*0010*/ 	.word	0x00000000
	.align		4
        /*0014*/ 	.word	0xfffffffe
	.align		4
        /*0018*/ 	.word	0x00000000
	.align		4
        /*001c*/ 	.word	0xfffffffd
	.align		4
        /*0020*/ 	.word	0x00000000
	.align		4
        /*0024*/ 	.word	0xfffffffc


//--------------------- .nv.constant4             --------------------------
	.section	.nv.constant4,"a",@progbits
	.align	8
	.align		8
.nv.constant4:
        /*0000*/ 	.dword	__assertfail
	.align		8
        /*0008*/ 	.dword	__unnamed_1
	.align		8
        /*0010*/ 	.dword	__unnamed_2
	.align		8
        /*0018*/ 	.dword	_ZN39_INTERNAL_3c2b215b_4_k_cu_ba0e0f99_97294cuda3std3__45__cpo5beginE
	.align		8
        /*0020*/ 	.dword	_ZN39_INTERNAL_3c2b215b_4_k_cu_ba0e0f99_97294cuda3std3__45__cpo3endE
	.align		8
        /*0028*/ 	.dword	_ZN39_INTERNAL_3c2b215b_4_k_cu_ba0e0f99_97294cuda3std3__45__cpo6cbeginE
	.align		8
        /*0030*/ 	.dword	_ZN39_INTERNAL_3c2b215b_4_k_cu_ba0e0f99_97294cuda3std3__45__cpo4cendE
	.align		8
        /*0038*/ 	.dword	_ZN39_INTERNAL_3c2b215b_4_k_cu_ba0e0f99_97294cuda3std3__441_GLOBAL__N__3c2b215b_4_k_cu_ba0e0f99_97296ignoreE
	.align		8
        /*0040*/ 	.dword	_ZN39_INTERNAL_3c2b215b_4_k_cu_ba0e0f99_97294cuda3std3__419piecewise_constructE
	.align		8
        /*0048*/ 	.dword	_ZN39_INTERNAL_3c2b215b_4_k_cu_ba0e0f99_97294cuda3std3__48in_placeE
	.align		8
        /*0050*/ 	.dword	_ZN39_INTERNAL_3c2b215b_4_k_cu_ba0e0f99_97294cuda3std6ranges3__45__cpo4swapE
	.align		8
        /*0058*/ 	.dword	_ZN39_INTERNAL_3c2b215b_4_k_cu_ba0e0f99_97294cuda3std6ranges3__45__cpo9iter_moveE
	.align		8
        /*0060*/ 	.dword	_ZN39_INTERNAL_3c2b215b_4_k_cu_ba0e0f99_97294cute7productE
	.align		8
        /*0068*/ 	.dword	_ZN39_INTERNAL_3c2b215b_4_k_cu_ba0e0f99_97294cute1_E
	.align		8
        /*0070*/ 	.dword	$str$25
	.align		8
        /*0078*/ 	.dword	$str$26
	.align		8
        /*0080*/ 	.dword	$str$27
	.align		8
        /*0088*/ 	.dword	$str$28


//--------------------- .text._ZN7cutlass13device_kernelINS_4gemm6kernel13GemmUniversalIN4cute5tupleIJiiiiEEENS1_10collective13CollectiveMmaINS1_35MainloopSm100TmaUmmaWarpSpecializedILi4ELi2ELi4ENS5_IJNS4_1CILi1EEESB_SB_EEEEENS5_IJNSA_ILi128EEENSA_ILi64EEENSA_ILi32EEEEEEaNS5_IJlSB_lEEEaSI_NS4_8TiledMMAINS4_8MMA_AtomIJNS4_15SM100_MMA_S8_SSIaaiLi128ELi64ELNS4_4UMMA5MajorE0ELSN_0ELNSM_8SaturateE0EEEEEENS4_6LayoutISC_NS5_IJNSA_ILi0EEESS_SS_EEEEENS5_IJNS4_10UnderscoreESV_SV_EEEEENS4_13SM90_TMA_LOADENS4_14ComposedLayoutINS4_7SwizzleILi1ELi4ELi3EEENS4_18smem_ptr_flag_bitsILi8EEENSR_INS5_IJNSA_ILi8EEESG_EEENS5_IJSG_SB_EEEEEEEvNS4_8identityESY_S18_vS19_EENS_8epilogue10collective18CollectiveEpilogueINS1B_23Sm100TmaWarpSpecializedILi1ELi1ELi64ELb0ELb0EEEJSH_NS5_IJNSR_ISE_SB_EENSR_ISF_SB_EEEEEaSI_aSI_NS1B_6fusion15FusionCallbacksIS1F_NS1J_17LinearCombinationIaiaiLNS_15FloatRoundStyleE2EEESH_S1I_JEEENS4_5SM1004TMEM4LOAD26SM100_TMEM_LOAD_32dp32b64xESY_NSZ_INS10_ILi2ELi4ELi3EEES13_NSR_INS5_IJS14_SF_EEENS5_IJSF_SB_EEEEEEENS4_39AutoVectorizingCopyWithAssumedAlignmentILi128EEENS4_14SM90_TMA_STOREES1X_S1Z_S1Z_EEEvvEEEEvNT_6ParamsE --------------------------
	.section	.text._ZN7cutlass13device_kernelINS_4gemm6kernel13GemmUniversalIN4cute5tupleIJiiiiEEENS1_10collective13CollectiveMmaINS1_35MainloopSm100TmaUmmaWarpSpecializedILi4ELi2ELi4ENS5_IJNS4_1CILi1EEESB_SB_EEEEENS5_IJNSA_ILi128EEENSA_ILi64EEENSA_ILi32EEEEEEaNS5_IJlSB_lEEEaSI_NS4_8TiledMMAINS4_8MMA_AtomIJNS4_15SM100_MMA_S8_SSIaaiLi128ELi64ELNS4_4UMMA5MajorE0ELSN_0ELNSM_8SaturateE0EEEEEENS4_6LayoutISC_NS5_IJNSA_ILi0EEESS_SS_EEEEENS5_IJNS4_10UnderscoreESV_SV_EEEEENS4_13SM90_TMA_LOADENS4_14ComposedLayoutINS4_7SwizzleILi1ELi4ELi3EEENS4_18smem_ptr_flag_bitsILi8EEENSR_INS5_IJNSA_ILi8EEESG_EEENS5_IJSG_SB_EEEEEEEvNS4_8identityESY_S18_vS19_EENS_8epilogue10collective18CollectiveEpilogueINS1B_23Sm100TmaWarpSpecializedILi1ELi1ELi64ELb0ELb0EEEJSH_NS5_IJNSR_ISE_SB_EENSR_ISF_SB_EEEEEaSI_aSI_NS1B_6fusion15FusionCallbacksIS1F_NS1J_17LinearCombinationIaiaiLNS_15FloatRoundStyleE2EEESH_S1I_JEEENS4_5SM1004TMEM4LOAD26SM100_TMEM_LOAD_32dp32b64xESY_NSZ_INS10_ILi2ELi4ELi3EEES13_NSR_INS5_IJS14_SF_EEENS5_IJSF_SB_EEEEEEENS4_39AutoVectorizingCopyWithAssumedAlignmentILi128EEENS4_14SM90_TMA_STOREES1X_S1Z_S1Z_EEEvvEEEEvNT_6ParamsE,"ax",@progbits
	.align	128
.text._ZN7cutlass13device_kernelINS_4gemm6kernel13GemmUniversalIN4cute5tupleIJiiiiEEENS1_10collective13CollectiveMmaINS1_35MainloopSm100TmaUmmaWarpSpecializedILi4ELi2ELi4ENS5_IJNS4_1CILi1EEESB_SB_EEEEENS5_IJNSA_ILi128EEENSA_ILi64EEENSA_ILi32EEEEEEaNS5_IJlSB_lEEEaSI_NS4_8TiledMMAINS4_8MMA_AtomIJNS4_15SM100_MMA_S8_SSIaaiLi128ELi64ELNS4_4UMMA5MajorE0ELSN_0ELNSM_8SaturateE0EEEEEENS4_6LayoutISC_NS5_IJNSA_ILi0EEESS_SS_EEEEENS5_IJNS4_10UnderscoreESV_SV_EEEEENS4_13SM90_TMA_LOADENS4_14ComposedLayoutINS4_7SwizzleILi1ELi4ELi3EEENS4_18smem_ptr_flag_bitsILi8EEENSR_INS5_IJNSA_ILi8EEESG_EEENS5_IJSG_SB_EEEEEEEvNS4_8identityESY_S18_vS19_EENS_8epilogue10collective18CollectiveEpilogueINS1B_23Sm100TmaWarpSpecializedILi1ELi1ELi64ELb0ELb0EEEJSH_NS5_IJNSR_ISE_SB_EENSR_ISF_SB_EEEEEaSI_aSI_NS1B_6fusion15FusionCallbacksIS1F_NS1J_17LinearCombinationIaiaiLNS_15FloatRoundStyleE2EEESH_S1I_JEEENS4_5SM1004TMEM4LOAD26SM100_TMEM_LOAD_32dp32b64xESY_NSZ_INS10_ILi2ELi4ELi3EEES13_NSR_INS5_IJS14_SF_EEENS5_IJSF_SB_EEEEEEENS4_39AutoVectorizingCopyWithAssumedAlignmentILi128EEENS4_14SM90_TMA_STOREES1X_S1Z_S1Z_EEEvvEEEEvNT_6ParamsE:
        .type           _ZN7cutlass13device_kernelINS_4gemm6kernel13GemmUniversalIN4cute5tupleIJiiiiEEENS1_10collective13CollectiveMmaINS1_35MainloopSm100TmaUmmaWarpSpecializedILi4ELi2ELi4ENS5_IJNS4_1CILi1EEESB_SB_EEEEENS5_IJNSA_ILi128EEENSA_ILi64EEENSA_ILi32EEEEEEaNS5_IJlSB_lEEEaSI_NS4_8TiledMMAINS4_8MMA_AtomIJNS4_15SM100_MMA_S8_SSIaaiLi128ELi64ELNS4_4UMMA5MajorE0ELSN_0ELNSM_8SaturateE0EEEEEENS4_6LayoutISC_NS5_IJNSA_ILi0EEESS_SS_EEEEENS5_IJNS4_10UnderscoreESV_SV_EEEEENS4_13SM90_TMA_LOADENS4_14ComposedLayoutINS4_7SwizzleILi1ELi4ELi3EEENS4_18smem_ptr_flag_bitsILi8EEENSR_INS5_IJNSA_ILi8EEESG_EEENS5_IJSG_SB_EEEEEEEvNS4_8identityESY_S18_vS19_EENS_8epilogue10collective18CollectiveEpilogueINS1B_23Sm100TmaWarpSpecializedILi1ELi1ELi64ELb0ELb0EEEJSH_NS5_IJNSR_ISE_SB_EENSR_ISF_SB_EEEEEaSI_aSI_NS1B_6fusion15FusionCallbacksIS1F_NS1J_17LinearCombinationIaiaiLNS_15FloatRoundStyleE2EEESH_S1I_JEEENS4_5SM1004TMEM4LOAD26SM100_TMEM_LOAD_32dp32b64xESY_NSZ_INS10_ILi2ELi4ELi3EEES13_NSR_INS5_IJS14_SF_EEENS5_IJSF_SB_EEEEEEENS4_39AutoVectorizingCopyWithAssumedAlignmentILi128EEENS4_14SM90_TMA_STOREES1X_S1Z_S1Z_EEEvvEEEEvNT_6ParamsE,@function
        .size           _ZN7cutlass13device_kernelINS_4gemm6kernel13GemmUniversalIN4cute5tupleIJiiiiEEENS1_10collective13CollectiveMmaINS1_35MainloopSm100TmaUmmaWarpSpecializedILi4ELi2ELi4ENS5_IJNS4_1CILi1EEESB_SB_EEEEENS5_IJNSA_ILi128EEENSA_ILi64EEENSA_ILi32EEEEEEaNS5_IJlSB_lEEEaSI_NS4_8TiledMMAINS4_8MMA_AtomIJNS4_15SM100_MMA_S8_SSIaaiLi128ELi64ELNS4_4UMMA5MajorE0ELSN_0ELNSM_8SaturateE0EEEEEENS4_6LayoutISC_NS5_IJNSA_ILi0EEESS_SS_EEEEENS5_IJNS4_10UnderscoreESV_SV_EEEEENS4_13SM90_TMA_LOADENS4_14ComposedLayoutINS4_7SwizzleILi1ELi4ELi3EEENS4_18smem_ptr_flag_bitsILi8EEENSR_INS5_IJNSA_ILi8EEESG_EEENS5_IJSG_SB_EEEEEEEvNS4_8identityESY_S18_vS19_EENS_8epilogue10collective18CollectiveEpilogueINS1B_23Sm100TmaWarpSpecializedILi1ELi1ELi64ELb0ELb0EEEJSH_NS5_IJNSR_ISE_SB_EENSR_ISF_SB_EEEEEaSI_aSI_NS1B_6fusion15FusionCallbacksIS1F_NS1J_17LinearCombinationIaiaiLNS_15FloatRoundStyleE2EEESH_S1I_JEEENS4_5SM1004TMEM4LOAD26SM100_TMEM_LOAD_32dp32b64xESY_NSZ_INS10_ILi2ELi4ELi3EEES13_NSR_INS5_IJS14_SF_EEENS5_IJSF_SB_EEEEEEENS4_39AutoVectorizingCopyWithAssumedAlignmentILi128EEENS4_14SM90_TMA_STOREES1X_S1Z_S1Z_EEEvvEEEEvNT_6ParamsE,(.L_x_128 - _ZN7cutlass13device_kernelINS_4gemm6kernel13GemmUniversalIN4cute5tupleIJiiiiEEENS1_10collective13CollectiveMmaINS1_35MainloopSm100TmaUmmaWarpSpecializedILi4ELi2ELi4ENS5_IJNS4_1CILi1EEESB_SB_EEEEENS5_IJNSA_ILi128EEENSA_ILi64EEENSA_ILi32EEEEEEaNS5_IJlSB_lEEEaSI_NS4_8TiledMMAINS4_8MMA_AtomIJNS4_15SM100_MMA_S8_SSIaaiLi128ELi64ELNS4_4UMMA5MajorE0ELSN_0ELNSM_8SaturateE0EEEEEENS4_6LayoutISC_NS5_IJNSA_ILi0EEESS_SS_EEEEENS5_IJNS4_10UnderscoreESV_SV_EEEEENS4_13SM90_TMA_LOADENS4_14ComposedLayoutINS4_7SwizzleILi1ELi4ELi3EEENS4_18smem_ptr_flag_bitsILi8EEENSR_INS5_IJNSA_ILi8EEESG_EEENS5_IJSG_SB_EEEEEEEvNS4_8identityESY_S18_vS19_EENS_8epilogue10collective18CollectiveEpilogueINS1B_23Sm100TmaWarpSpecializedILi1ELi1ELi64ELb0ELb0EEEJSH_NS5_IJNSR_ISE_SB_EENSR_ISF_SB_EEEEEaSI_aSI_NS1B_6fusion15FusionCallbacksIS1F_NS1J_17LinearCombinationIaiaiLNS_15FloatRoundStyleE2EEESH_S1I_JEEENS4_5SM1004TMEM4LOAD26SM100_TMEM_LOAD_32dp32b64xESY_NSZ_INS10_ILi2ELi4ELi3EEES13_NSR_INS5_IJS14_SF_EEENS5_IJSF_SB_EEEEEEENS4_39AutoVectorizingCopyWithAssumedAlignmentILi128EEENS4_14SM90_TMA_STOREES1X_S1Z_S1Z_EEEvvEEEEvNT_6ParamsE)
        .other          _ZN7cutlass13device_kernelINS_4gemm6kernel13GemmUniversalIN4cute5tupleIJiiiiEEENS1_10collective13CollectiveMmaINS1_35MainloopSm100TmaUmmaWarpSpecializedILi4ELi2ELi4ENS5_IJNS4_1CILi1EEESB_SB_EEEEENS5_IJNSA_ILi128EEENSA_ILi64EEENSA_ILi32EEEEEEaNS5_IJlSB_lEEEaSI_NS4_8TiledMMAINS4_8MMA_AtomIJNS4_15SM100_MMA_S8_SSIaaiLi128ELi64ELNS4_4UMMA5MajorE0ELSN_0ELNSM_8SaturateE0EEEEEENS4_6LayoutISC_NS5_IJNSA_ILi0EEESS_SS_EEEEENS5_IJNS4_10UnderscoreESV_SV_EEEEENS4_13SM90_TMA_LOADENS4_14ComposedLayoutINS4_7SwizzleILi1ELi4ELi3EEENS4_18smem_ptr_flag_bitsILi8EEENSR_INS5_IJNSA_ILi8EEESG_EEENS5_IJSG_SB_EEEEEEEvNS4_8identityESY_S18_vS19_EENS_8epilogue10collective18CollectiveEpilogueINS1B_23Sm100TmaWarpSpecializedILi1ELi1ELi64ELb0ELb0EEEJSH_NS5_IJNSR_ISE_SB_EENSR_ISF_SB_EEEEEaSI_aSI_NS1B_6fusion15FusionCallbacksIS1F_NS1J_17LinearCombinationIaiaiLNS_15FloatRoundStyleE2EEESH_S1I_JEEENS4_5SM1004TMEM4LOAD26SM100_TMEM_LOAD_32dp32b64xESY_NSZ_INS10_ILi2ELi4ELi3EEES13_NSR_INS5_IJS14_SF_EEENS5_IJSF_SB_EEEEEEENS4_39AutoVectorizingCopyWithAssumedAlignmentILi128EEENS4_14SM90_TMA_STOREES1X_S1Z_S1Z_EEEvvEEEEvNT_6ParamsE,@"STO_CUDA_ENTRY STV_DEFAULT"
_ZN7cutlass13device_kernelINS_4gemm6kernel13GemmUniversalIN4cute5tupleIJiiiiEEENS1_10collective13CollectiveMmaINS1_35MainloopSm100TmaUmmaWarpSpecializedILi4ELi2ELi4ENS5_IJNS4_1CILi1EEESB_SB_EEEEENS5_IJNSA_ILi128EEENSA_ILi64EEENSA_ILi32EEEEEEaNS5_IJlSB_lEEEaSI_NS4_8TiledMMAINS4_8MMA_AtomIJNS4_15SM100_MMA_S8_SSIaaiLi128ELi64ELNS4_4UMMA5MajorE0ELSN_0ELNSM_8SaturateE0EEEEEENS4_6LayoutISC_NS5_IJNSA_ILi0EEESS_SS_EEEEENS5_IJNS4_10UnderscoreESV_SV_EEEEENS4_13SM90_TMA_LOADENS4_14ComposedLayoutINS4_7SwizzleILi1ELi4ELi3EEENS4_18smem_ptr_flag_bitsILi8EEENSR_INS5_IJNSA_ILi8EEESG_EEENS5_IJSG_SB_EEEEEEEvNS4_8identityESY_S18_vS19_EENS_8epilogue10collective18CollectiveEpilogueINS1B_23Sm100TmaWarpSpecializedILi1ELi1ELi64ELb0ELb0EEEJSH_NS5_IJNSR_ISE_SB_EENSR_ISF_SB_EEEEEaSI_aSI_NS1B_6fusion15FusionCallbacksIS1F_NS1J_17LinearCombinationIaiaiLNS_15FloatRoundStyleE2EEESH_S1I_JEEENS4_5SM1004TMEM4LOAD26SM100_TMEM_LOAD_32dp32b64xESY_NSZ_INS10_ILi2ELi4ELi3EEES13_NSR_INS5_IJS14_SF_EEENS5_IJSF_SB_EEEEEEENS4_39AutoVectorizingCopyWithAssumedAlignmentILi128EEENS4_14SM90_TMA_STOREES1X_S1Z_S1Z_EEEvvEEEEvNT_6ParamsE:
[----:B------:R-:W1:Y:S01]  /*0000*/  LDC R1, c[0x0][0x37c] ;  /* 0x0000df00ff017b82 */ /* 0x000e620000000800 */
[----:B------:R-:W2:Y:S01]  /*0010*/  S2R R176, SR_TID.X ;  /* 0x0000000000b07919 */ /* 0x000ea20000002100 */
[----:B------:R-:W3:Y:S01]  /*0020*/  LDCU.64 UR4, c[0x0][0x890] ;  /* 0x00011200ff0477ac */ /* 0x000ee20008000a00 */
[----:B------:R-:W-:Y:S02]  /*0030*/  PRMT R168, RZ, 0x7610, R168 ;  /* 0x00007610ffa87816 */ /* 0x000fe400000000a8 */
[----:B------:R-:W-:Y:S01]  /*0040*/  ELECT P5, URZ, PT ;  /* 0x0000000000ff782f */ /* 0x000fe200038a0000 */
[----:B------:R-:W4:Y:S01]  /*0050*/  LDCU.64 UR40, c[0x0][0x358] ;  /* 0x00006b00ff2877ac */ /* 0x000f220008000a00 */
[----:B---3--:R-:W-:-:S04]  /*0060*/  UISETP.NE.U32.AND UP0, UPT, UR4, URZ, UPT ;  /* 0x000000ff0400728c */ /* 0x008fc8000bf05070 */
[----:B------:R-:W-:Y:S01]  /*0070*/  UISETP.NE.AND.EX UP0, UPT, UR5, URZ, UPT, UP0 ;  /* 0x000000ff0500728c */ /* 0x000fe2000bf05300 */
[----:B--2---:R-:W-:-:S05]  /*0080*/  SHF.R.U32.HI R181, RZ, 0x5, R176 ;  /* 0x00000005ffb57819 */ /* 0x004fca00000116b0 */
[----:B------:R-:W2:Y:S02]  /*0090*/  SHFL.IDX PT, R0, R181, RZ, 0x1f ;  /* 0x00001fffb5007589 */ /* 0x000ea400000e0000 */
[----:B--2---:R-:W-:Y:S01]  /*00a0*/  R2UR UR8, R0 ;  /* 0x00000000000872ca */ /* 0x004fe200000e0000 */
[----:B-1--4-:R-:W-:-:S14]  /*00b0*/  BRA.U UP0, `(.L_x_0) ;  /* 0x00000001002c7547 */ /* 0x012fdc000b800000 */
[----:B------:R-:W1:Y:S02]  /*00c0*/  LDCU.64 UR6, c[0x0][0x888] ;  /* 0x00011100ff0677ac */ /* 0x000e640008000a00 */
[----:B-1----:R-:W-:-:S04]  /*00d0*/  UISETP.NE.U32.AND UP0, UPT, UR6, URZ, UPT ;  /* 0x000000ff0600728c */ /* 0x002fc8000bf05070 */
[----:B------:R-:W-:-:S09]  /*00e0*/  UISETP.NE.AND.EX UP0, UPT, UR7, URZ, UPT, UP0 ;  /* 0x000000ff0700728c */ /* 0x000fd2000bf05300 */
[----:B------:R-:W-:Y:S05]  /*00f0*/  BRA.U !UP0, `(.L_x_1) ;  /* 0x0000000108107547 */ /* 0x000fea000b800000 */
[----:B------:R-:W1:Y:S02]  /*0100*/  LDC.64 R80, c[0x0][0x888] ;  /* 0x00022200ff507b82 */ /* 0x000e640000000a00 */
[----:B-1----:R1:W5:Y:S01]  /*0110*/  LDG.E R80, desc[UR40][R80.64] ;  /* 0x0000002850507981 */ /* 0x002362000c1e1900 */
[----:B------:R-:W-:Y:S01]  /*0120*/  HFMA2 R168, -RZ, RZ, 0, 5.9604644775390625e-08 ;  /* 0x00000001ffa87431 */ /* 0x000fe200000001ff */
[----:B------:R-:W-:Y:S05]  /*0130*/  BRA `(.L_x_0) ;  /* 0x00000000000c7947 */ /* 0x000fea0003800000 */
.L_x_1:
[----:B------:R-:W1:Y:S01]  /*0140*/  LDCU UR6, c[0x0][0x880] ;  /* 0x00011000ff0677ac */ /* 0x000e620008000800 */
[----:B------:R-:W-:Y:S01]  /*0150*/  HFMA2 R168, -RZ, RZ, 0, 5.9604644775390625e-08 ;  /* 0x00000001ffa87431 */ /* 0x000fe200000001ff */
[----:B-1----:R-:W-:-:S07]  /*0160*/  MOV R80, UR6 ;  /* 0x0000000600507c02 */ /* 0x002fce0008000f00 */
.L_x_0:
[----:B------:R-:W2:Y:S02]  /*0170*/  LDCU.64 UR6, c[0x0][0x8b0] ;  /* 0x00011600ff0677ac */ /* 0x000ea40008000a00 */
[----:B--2---:R-:W-:-:S04]  /*0180*/  UISETP.NE.U32.AND UP0, UPT, UR6, URZ, UPT ;  /* 0x000000ff0600728c */ /* 0x004fc8000bf05070 */
[----:B------:R-:W-:-:S09]  /*0190*/  UISETP.NE.AND.EX UP0, UPT, UR7, URZ, UPT, UP0 ;  /* 0x000000ff0700728c */ /* 0x000fd2000bf05300 */
[----:B------:R-:W-:Y:S05]  /*01a0*/  BRA.U UP0, `(.L_x_2) ;  /* 0x0000000100247547 */ /* 0x000fea000b800000 */
[----:B------:R-:W2:Y:S02]  /*01b0*/  LDCU.64 UR6, c[0x0][0x8a8] ;  /* 0x00011500ff0677ac */ /* 0x000ea40008000a00 */
[----:B--2---:R-:W-:-:S04]  /*01c0*/  UISETP.NE.U32.AND UP0, UPT, UR6, URZ, UPT ;  /* 0x000000ff0600728c */ /* 0x004fc8000bf05070 */
[----:B------:R-:W-:-:S09]  /*01d0*/  UISETP.NE.AND.EX UP0, UPT, UR7, URZ, UPT, UP0 ;  /* 0x000000ff0700728c */ /* 0x000fd2000bf05300 */
[----:B------:R-:W-:Y:S05]  /*01e0*/  BRA.U !UP0, `(.L_x_3) ;  /* 0x00000001080c7547 */ /* 0x000fea000b800000 */
[----:B------:R-:W2:Y:S02]  /*01f0*/  LDC.64 R78, c[0x0][0x8a8] ;  /* 0x00022a00ff4e7b82 */ /* 0x000ea40000000a00 */
[----:B--2---:R2:W5:Y:S01]  /*0200*/  LDG.E R78, desc[UR40][R78.64] ;  /* 0x000000284e4e7981 */ /* 0x004562000c1e1900 */
[----:B------:R-:W-:Y:S05]  /*0210*/  BRA `(.L_x_2) ;  /* 0x0000000000087947 */ /* 0x000fea0003800000 */
.L_x_3:
[----:B------:R-:W2:Y:S02]  /*0220*/  LDCU UR6, c[0x0][0x8a0] ;  /* 0x00011400ff0677ac */ /* 0x000ea40008000800 */
[----:B--2---:R-:W-:Y:S02]  /*0230*/  MOV R78, UR6 ;  /* 0x00000006004e7c02 */ /* 0x004fe40008000f00 */
.L_x_2:
[----:B------:R-:W-:Y:S01]  /*0240*/  IMAD.U32 R0, RZ, RZ, UR8 ;  /* 0x00000008ff007e24 */ /* 0x000fe2000f8e00ff */
[----:B------:R-:W-:Y:S04]  /*0250*/  BSSY.RECONVERGENT B0, `(.L_x_4) ;  /* 0x000000c000007945 */ /* 0x000fe80003800200 */
[C---:B------:R-:W-:Y:S02]  /*0260*/  ISETP.NE.OR P1, PT, R0.reuse, 0x1, !P5 ;  /* 0x000000010000780c */ /* 0x040fe40006f25670 */
[----:B------:R-:W-:-:S11]  /*0270*/  ISETP.NE.OR P0, PT, R0, 0x3, !P5 ;  /* 0x000000030000780c */ /* 0x000fd60006f05670 */
[----:B------:R-:W-:Y:S05]  /*0280*/  @P1 BRA `(.L_x_5) ;  /* 0x0000000000201947 */ /* 0x000fea0003800000 */
[----:B------:R-:W3:Y:S02]  /*0290*/  LDCU.64 UR6, c[0x0][0x348] ;  /* 0x00006900ff0677ac */ /* 0x000ee40008000a00 */
[----:B---3--:R-:W-:Y:S02]  /*02a0*/  UIADD3 UR10, UP1, UPT, UR6, 0x80, URZ ;  /* 0x00000080060a7890 */ /* 0x008fe4000ff3e0ff */
[----:B------:R-:W-:Y:S02]  /*02b0*/  UIADD3 UR6, UP0, UPT, UR6, 0x180, URZ ;  /* 0x0000018006067890 */ /* 0x000fe4000ff1e0ff */
[----:B------:R-:W-:Y:S02]  /*02c0*/  UIADD3.X UR11, UPT, UPT, URZ, UR7, URZ, UP1, !UPT ;  /* 0x00000007ff0b7290 */ /* 0x000fe40008ffe4ff */
[----:B------:R-:W-:-:S07]  /*02d0*/  UIADD3.X UR7, UPT, UPT, URZ, UR7, URZ, UP0, !UPT ;  /* 0x00000007ff077290 */ /* 0x000fce00087fe4ff */
[----:B------:R3:W-:Y:S02]  /*02e0*/  UTMACCTL.PF [UR10] ;  /* 0x000000000a0079b9 */ /* 0x0007e40008040000 */
[----:B------:R3:W-:Y:S02]  /*02f0*/  UTMACCTL.PF [UR6] ;  /* 0x00000000060079b9 */ /* 0x0007e40008040000 */
[----:B---3--:R-:W-:Y:S01]  /*0300*/  NOP ;  /* 0x0000000000007918 */ /* 0x008fe20000000000 */
.L_x_5:
[----:B------:R-:W-:Y:S05]  /*0310*/  BSYNC.RECONVERGENT B0 ;  /* 0x0000000000007941 */ /* 0x000fea0003800200 */
.L_x_4:
[----:B------:R-:W-:Y:S04]  /*0320*/  BSSY.RECONVERGENT B0, `(.L_x_6) ;  /* 0x000000a000007945 */ /* 0x000fe80003800200 */
        /* <DEDUP_REMOVED lines=9> */
.L_x_7:
[----:B------:R-:W-:Y:S05]  /*03c0*/  BSYNC.RECONVERGENT B0 ;  /* 0x0000000000007941 */ /* 0x000fea0003800200 */
.L_x_6:
[----:B------:R-:W3:Y:S01]  /*03d0*/  LDCU.64 UR6, c[0x0][0x888] ;  /* 0x00011100ff0677ac */ /* 0x000ee20008000a00 */
[----:B------:R-:W-:Y:S02]  /*03e0*/  UISETP.EQ.U32.AND UP1, UPT, UR4, URZ, UPT ;  /* 0x000000ff0400728c */ /* 0x000fe4000bf22070 */
[----:B------:R-:W-:Y:S02]  /*03f0*/  UPLOP3.LUT UP2, UPT, UPT, UPT, UPT, 0x80, 0x8 ;  /* 0x000000000008789c */ /* 0x000fe40003f4f070 */
[----:B---3--:R-:W-:-:S04]  /*0400*/  UISETP.NE.U32.AND UP0, UPT, UR6, URZ, UPT ;  /* 0x000000ff0600728c */ /* 0x008fc8000bf05070 */
[----:B------:R-:W-:-:S04]  /*0410*/  UISETP.NE.AND.EX UP0, UPT, UR7, URZ, UPT, UP0 ;  /* 0x000000ff0700728c */ /* 0x000fc8000bf05300 */
[----:B------:R-:W-:-:S04]  /*0420*/  UISETP.EQ.OR.EX UP3, UPT, UR5, URZ, !UP0, UP1 ;  /* 0x000000ff0500728c */ /* 0x000fc8000c762710 */
[----:B------:R-:W-:-:S05]  /*0430*/  UP2UR UR44, UPR, URZ, 0x8 ;  /* 0x00000008ff2c7883 */ /* 0x000fca0008000000 */
[----:B------:R-:W-:Y:S07]  /*0440*/  BRA.U !UP3, `(.L_x_8) ;  /* 0x000000010b207547 */ /* 0x000fee000b800000 */
[----:B-----5:R-:W-:Y:S01]  /*0450*/  R2UR UR6, R80 ;  /* 0x00000000500672ca */ /* 0x020fe200000e0000 */
[----:B------:R-:W-:Y:S02]  /*0460*/  UISETP.NE.U32.AND UP2, UPT, UR4, URZ, UPT ;  /* 0x000000ff0400728c */ /* 0x000fe4000bf45070 */
[----:B------:R-:W-:Y:S02]  /*0470*/  USEL UR4, URZ, 0xffffffff, UP0 ;  /* 0xffffffffff047887 */ /* 0x000fe40008000000 */
[----:B------:R-:W-:-:S08]  /*0480*/  UISETP.NE.AND.EX UP2, UPT, UR5, URZ, UPT, UP2 ;  /* 0x000000ff0500728c */ /* 0x000fd0000bf45320 */
[----:B------:R-:W-:-:S04]  /*0490*/  UISETP.NE.AND UP1, UPT, UR6, URZ, UPT ;  /* 0x000000ff0600728c */ /* 0x000fc8000bf25270 */
[----:B------:R-:W-:-:S04]  /*04a0*/  @!UP2 USEL UR4, URZ, 0xffffffff, UP1 ;  /* 0xffffffffff04a887 */ /* 0x000fc80008800000 */
[----:B------:R-:W-:-:S04]  /*04b0*/  ULOP3.LUT UR4, UR4, 0x1, URZ, 0xc0, !UPT ;  /* 0x0000000104047892 */ /* 0x000fc8000f8ec0ff */
[----:B------:R-:W-:-:S11]  /*04c0*/  UISETP.NE.U32.AND UP2, UPT, UR4, 0x1, UPT ;  /* 0x000000010400788c */ /* 0x000fd6000bf45070 */
.L_x_8:
[----:B------:R-:W3:Y:S01]  /*04d0*/  SHFL.IDX PT, R2, R181, RZ, 0x1f ;  /* 0x00001fffb5027589 */ /* 0x000ee200000e0000 */
[----:B------:R-:W-:-:S04]  /*04e0*/  UISETP.NE.AND UP1, UPT, UR8, 0x2, UPT ;  /* 0x000000020800788c */ /* 0x000fc8000bf25270 */
[----:B------:R-:W-:Y:S01]  /*04f0*/  USEL UR13, URZ, 0x1, UP1 ;  /* 0x00000001ff0d7887 */ /* 0x000fe20008800000 */
[----:B---3--:R-:W-:-:S13]  /*0500*/  ISETP.NE.AND P0, PT, R2, RZ, PT ;  /* 0x000000ff0200720c */ /* 0x008fda0003f05270 */
[----:B------:R-:W-:Y:S05]  /*0510*/  @P0 BRA `(.L_x_9) ;  /* 0x0000000000480947 */ /* 0x000fea0003800000 */
[----:B------:R-:W3:Y:S01]  /*0520*/  S2UR UR5, SR_CgaCtaId ;  /* 0x00000000000579c3 */ /* 0x000ee20000008800 */
[----:B------:R-:W-:Y:S01]  /*0530*/  UMOV UR6, 0x400 ;  /* 0x0000040000067882 */ /* 0x000fe20000000000 */
[----:B------:R-:W-:Y:S01]  /*0540*/  UMOV UR4, 0x1 ;  /* 0x0000000100047882 */ /* 0x000fe20000000000 */
[----:B------:R-:W-:Y:S01]  /*0550*/  ELECT P0, URZ, PT ;  /* 0x0000000000ff782f */ /* 0x000fe20003800000 */
[----:B---3--:R-:W-:Y:S02]  /*0560*/  ULEA UR5, UR5, UR6, 0x18 ;  /* 0x0000000605057291 */ /* 0x008fe4000f8ec0ff */
[----:B------:R-:W-:-:S04]  /*0570*/  UIADD3 UR6, UPT, UPT, -UR4, 0x100000, URZ ;  /* 0x0010000004067890 */ /* 0x000fc8000fffe1ff */
[----:B------:R-:W-:Y:S02]  /*0580*/  USHF.L.U32 UR7, UR6, 0xb, URZ ;  /* 0x0000000b06077899 */ /* 0x000fe400080006ff */
[----:B------:R-:W-:Y:S01]  /*0590*/  USHF.L.U32 UR6, UR6, 0x1, URZ ;  /* 0x0000000106067899 */ /* 0x000fe200080006ff */
[----:B------:R-:W3:Y:S11]  /*05a0*/  FENCE.VIEW.ASYNC.S ;  /* 0x00000000000073c6 */ /* 0x000ef60000000000 */
[----:B---3--:R3:W4:Y:S01]  /*05b0*/  SYNCS.EXCH.64 URZ, [UR5], UR6 ;  /* 0x0000000605ff75b2 */ /* 0x0087220008000100 */
[----:B------:R3:W1:Y:S01]  /*05c0*/  SYNCS.EXCH.64 URZ, [UR5+0x20], UR6 ;  /* 0x0000200605ff75b2 */ /* 0x0006620008000100 */
[----:B------:R3:W1:Y:S01]  /*05d0*/  SYNCS.EXCH.64 URZ, [UR5+0x8], UR6 ;  /* 0x0000080605ff75b2 */ /* 0x0006620008000100 */
[----:B------:R3:W1:Y:S01]  /*05e0*/  SYNCS.EXCH.64 URZ, [UR5+0x28], UR6 ;  /* 0x0000280605ff75b2 */ /* 0x0006620008000100 */
[----:B------:R3:W1:Y:S01]  /*05f0*/  SYNCS.EXCH.64 URZ, [UR5+0x10], UR6 ;  /* 0x0000100605ff75b2 */ /* 0x0006620008000100 */
[----:B------:R3:W1:Y:S01]  /*0600*/  SYNCS.EXCH.64 URZ, [UR5+0x30], UR6 ;  /* 0x0000300605ff75b2 */ /* 0x0006620008000100 */
[----:B------:R3:W1:Y:S01]  /*0610*/  SYNCS.EXCH.64 URZ, [UR5+0x18], UR6 ;  /* 0x0000180605ff75b2 */ /* 0x0006620008000100 */
[----:B------:R3:W1:Y:S01]  /*0620*/  SYNCS.EXCH.64 URZ, [UR5+0x38], UR6 ;  /* 0x0000380605ff75b2 */ /* 0x0006620008000100 */
[----:B------:R-:W-:Y:S01]  /*0630*/  NOP ;  /* 0x0000000000007918 */ /* 0x000fe20000000000 */
.L_x_9:
[----:B------:R-:W2:Y:S01]  /*0640*/  SHFL.IDX PT, R2, R181, RZ, 0x1f ;  /* 0x00001fffb5027589 */ /* 0x000ea200000e0000 */
[----:B------:R-:W-:Y:S01]  /*0650*/  NOP ;  /* 0x0000000000007918 */ /* 0x000fe20000000000 */
[----:B--2---:R-:W-:-:S13]  /*0660*/  ISETP.NE.AND P0, PT, R2, 0x1, PT ;  /* 0x000000010200780c */ /* 0x004fda0003f05270 */
[----:B------:R-:W-:Y:S05]  /*0670*/  @P0 BRA `(.L_x_10) ;  /* 0x0000000000400947 */ /* 0x000fea0003800000 */
[----:B---3--:R-:W2:Y:S01]  /*0680*/  S2UR UR6, SR_CgaCtaId ;  /* 0x00000000000679c3 */ /* 0x008ea20000008800 */
[----:B------:R-:W-:Y:S01]  /*0690*/  UMOV UR7, 0x400 ;  /* 0x0000040000077882 */ /* 0x000fe20000000000 */
[----:B------:R-:W-:Y:S01]  /*06a0*/  UMOV UR5, 0x20 ;  /* 0x0000002000057882 */ /* 0x000fe20000000000 */
[----:B------:R-:W-:Y:S01]  /*06b0*/  UMOV UR4, 0x80 ;  /* 0x0000008000047882 */ /* 0x000fe20000000000 */
[----:B------:R-:W-:-:S04]  /*06c0*/  UIADD3 UR10, UPT, UPT, -UR5, 0x100000, URZ ;  /* 0x00100000050a7890 */ /* 0x000fc8000fffe1ff */
[----:B------:R-:W-:Y:S02]  /*06d0*/  USHF.L.U32 UR11, UR10, 0xb, URZ ;  /* 0x0000000b0a0b7899 */ /* 0x000fe400080006ff */
[----:B------:R-:W-:Y:S02]  /*06e0*/  USHF.L.U32 UR10, UR10, 0x1, URZ ;  /* 0x000000010a0a7899 */ /* 0x000fe400080006ff */
[----:B------:R-:W-:-:S04]  /*06f0*/  UIADD3 UR4, UPT, UPT, -UR4, 0x100000, URZ ;  /* 0x0010000004047890 */ /* 0x000fc8000fffe1ff */
[----:B------:R-:W-:Y:S02]  /*0700*/  USHF.L.U32 UR5, UR4, 0xb, URZ ;  /* 0x0000000b04057899 */ /* 0x000fe400080006ff */
[----:B------:R-:W-:Y:S01]  /*0710*/  USHF.L.U32 UR4, UR4, 0x1, URZ ;  /* 0x0000000104047899 */ /* 0x000fe200080006ff */
[----:B------:R-:W-:Y:S01]  /*0720*/  ELECT P0, URZ, PT ;  /* 0x0000000000ff782f */ /* 0x000fe20003800000 */
[----:B--2---:R-:W-:Y:S01]  /*0730*/  ULEA UR6, UR6, UR7, 0x18 ;  /* 0x0000000706067291 */ /* 0x004fe2000f8ec0ff */
[----:B------:R-:W2:Y:S11]  /*0740*/  FENCE.VIEW.ASYNC.S ;  /* 0x00000000000073c6 */ /* 0x000eb60000000000 */
[----:B--2---:R2:W3:Y:S01]  /*0750*/  SYNCS.EXCH.64 URZ, [UR6+0x40], UR10 ;  /* 0x0000400a06ff75b2 */ /* 0x0044e20008000100 */
[----:B------:R2:W1:Y:S01]  /*0760*/  SYNCS.EXCH.64 URZ, [UR6+0x48], UR4 ;  /* 0x0000480406ff75b2 */ /* 0x0004620008000100 */
[----:B------:R-:W-:Y:S01]  /*0770*/  NOP ;  /* 0x0000000000007918 */ /* 0x000fe20000000000 */
.L_x_10:
[----:B------:R-:W4:Y:S01]  /*0780*/  SHFL.IDX PT, R2, R181, RZ, 0x1f ;  /* 0x00001fffb5027589 */ /* 0x000f2200000e0000 */
[----:B------:R-:W-:Y:S01]  /*0790*/  NOP ;  /* 0x0000000000007918 */ /* 0x000fe20000000000 */
[----:B----4-:R-:W-:-:S13]  /*07a0*/  ISETP.NE.AND P0, PT, R2, 0x3, PT ;  /* 0x000000030200780c */ /* 0x010fda0003f05270 */
[----:B------:R-:W-:Y:S05]  /*07b0*/  @P0 BRA `(.L_x_11) ;  /* 0x0000000000300947 */ /* 0x000fea0003800000 */
[----:B--23--:R-:W2:Y:S01]  /*07c0*/  S2UR UR5, SR_CgaCtaId ;  /* 0x00000000000579c3 */ /* 0x00cea20000008800 */
[----:B------:R-:W-:Y:S01]  /*07d0*/  UMOV UR6, 0x400 ;  /* 0x0000040000067882 */ /* 0x000fe20000000000 */
[----:B------:R-:W-:Y:S01]  /*07e0*/  UMOV UR4, 0x20 ;  /* 0x0000002000047882 */ /* 0x000fe20000000000 */
[----:B------:R-:W-:Y:S01]  /*07f0*/  ELECT P0, URZ, PT ;  /* 0x0000000000ff782f */ /* 0x000fe20003800000 */
[----:B--2---:R-:W-:Y:S02]  /*0800*/  ULEA UR5, UR5, UR6, 0x18 ;  /* 0x0000000605057291 */ /* 0x004fe4000f8ec0ff */
[----:B------:R-:W-:-:S04]  /*0810*/  UIADD3 UR6, UPT, UPT, -UR4, 0x100000, URZ ;  /* 0x0010000004067890 */ /* 0x000fc8000fffe1ff */
[----:B------:R-:W-:Y:S02]  /*0820*/  USHF.L.U32 UR7, UR6, 0xb, URZ ;  /* 0x0000000b06077899 */ /* 0x000fe400080006ff */
[----:B------:R-:W-:Y:S01]  /*0830*/  USHF.L.U32 UR6, UR6, 0x1, URZ ;  /* 0x0000000106067899 */ /* 0x000fe200080006ff */
[----:B------:R-:W2:Y:S11]  /*0840*/  FENCE.VIEW.ASYNC.S ;  /* 0x00000000000073c6 */ /* 0x000eb60000000000 */
[----:B--2---:R4:W2:Y:S01]  /*0850*/  SYNCS.EXCH.64 URZ, [UR5+0x50], UR6 ;  /* 0x0000500605ff75b2 */ /* 0x0048a20008000100 */
[----:B------:R4:W3:Y:S02]  /*0860*/  SYNCS.EXCH.64 URZ, [UR5+0x58], UR6 ;  /* 0x0000580605ff75b2 */ /* 0x0008e40008000100 */
[----:B----4-:R-:W-:Y:S01]  /*0870*/  NOP ;  /* 0x0000000000007918 */ /* 0x010fe20000000000 */
.L_x_11:
[----:B------:R-:W4:Y:S01]  /*0880*/  SHFL.IDX PT, R2, R181, RZ, 0x1f ;  /* 0x00001fffb5027589 */ /* 0x000f2200000e0000 */
[----:B------:R-:W-:Y:S01]  /*0890*/  NOP ;  /* 0x0000000000007918 */ /* 0x000fe20000000000 */
[----:B----4-:R-:W-:-:S13]  /*08a0*/  ISETP.NE.AND P0, PT, R2, 0x4, PT ;  /* 0x000000040200780c */ /* 0x010fda0003f05270 */
[----:B------:R-:W-:Y:S05]  /*08b0*/  @P0 BRA `(.L_x_12) ;  /* 0x00000000004c0947 */ /* 0x000fea0003800000 */
[----:B--23--:R-:W2:Y:S01]  /*08c0*/  S2UR UR5, SR_CgaCtaId ;  /* 0x00000000000579c3 */ /* 0x00cea20000008800 */
[----:B------:R-:W-:Y:S01]  /*08d0*/  UMOV UR7, 0x100 ;  /* 0x0000010000077882 */ /* 0x000fe20000000000 */
[----:B------:R-:W-:Y:S01]  /*08e0*/  UMOV UR6, 0x400 ;  /* 0x0000040000067882 */ /* 0x000fe20000000000 */
[----:B------:R-:W-:Y:S01]  /*08f0*/  USEL UR7, UR7, 0xe0, UP2 ;  /* 0x000000e007077887 */ /* 0x000fe20009000000 */
[----:B------:R-:W-:Y:S01]  /*0900*/  UMOV UR4, 0x1 ;  /* 0x0000000100047882 */ /* 0x000fe20000000000 */
[----:B------:R-:W-:Y:S01]  /*0910*/  ELECT P0, URZ, PT ;  /* 0x0000000000ff782f */ /* 0x000fe20003800000 */
[----:B------:R-:W-:-:S04]  /*0920*/  UIADD3 UR10, UPT, UPT, -UR4, 0x100000, URZ ;  /* 0x00100000040a7890 */ /* 0x000fc8000fffe1ff */
[----:B------:R-:W-:Y:S02]  /*0930*/  USHF.L.U32 UR11, UR10, 0xb, URZ ;  /* 0x0000000b0a0b7899 */ /* 0x000fe400080006ff */
[----:B------:R-:W-:Y:S02]  /*0940*/  USHF.L.U32 UR10, UR10, 0x1, URZ ;  /* 0x000000010a0a7899 */ /* 0x000fe400080006ff */
[----:B--2---:R-:W-:Y:S02]  /*0950*/  ULEA UR5, UR5, UR6, 0x18 ;  /* 0x0000000605057291 */ /* 0x004fe4000f8ec0ff */
[----:B------:R-:W-:-:S04]  /*0960*/  UIADD3 UR6, UPT, UPT, -UR7, 0x100000, URZ ;  /* 0x0010000007067890 */ /* 0x000fc8000fffe1ff */
[----:B------:R-:W-:Y:S02]  /*0970*/  USHF.L.U32 UR7, UR6, 0xb, URZ ;  /* 0x0000000b06077899 */ /* 0x000fe400080006ff */
[----:B------:R-:W-:Y:S01]  /*0980*/  USHF.L.U32 UR6, UR6, 0x1, URZ ;  /* 0x0000000106067899 */ /* 0x000fe200080006ff */
[----:B------:R-:W2:Y:S03]  /*0990*/  FENCE.VIEW.ASYNC.S ;  /* 0x00000000000073c6 */ /* 0x000ea60000000000 */
[----:B--2---:R4:W2:Y:S08]  /*09a0*/  SYNCS.EXCH.64 URZ, [UR5+0x60], UR10 ;  /* 0x0000600a05ff75b2 */ /* 0x0048b00008000100 */
[----:B------:R4:W3:Y:S01]  /*09b0*/  SYNCS.EXCH.64 URZ, [UR5+0x70], UR6 ;  /* 0x0000700605ff75b2 */ /* 0x0008e20008000100 */
[----:B------:R4:W1:Y:S01]  /*09c0*/  SYNCS.EXCH.64 URZ, [UR5+0x68], UR10 ;  /* 0x0000680a05ff75b2 */ /* 0x0008620008000100 */
[----:B------:R4:W1:Y:S02]  /*09d0*/  SYNCS.EXCH.64 URZ, [UR5+0x78], UR6 ;  /* 0x0000780605ff75b2 */ /* 0x0008640008000100 */
[----:B----4-:R-:W-:Y:S01]  /*09e0*/  NOP ;  /* 0x0000000000007918 */ /* 0x010fe20000000000 */
.L_x_12:
[----:B------:R-:W4:Y:S01]  /*09f0*/  SHFL.IDX PT, R2, R181, RZ, 0x1f ;  /* 0x00001fffb5027589 */ /* 0x000f2200000e0000 */
[----:B------:R-:W-:Y:S01]  /*0a00*/  NOP ;  /* 0x0000000000007918 */ /* 0x000fe20000000000 */
[----:B----4-:R-:W-:-:S13]  /*0a10*/  ISETP.NE.AND P0, PT, R2, 0x5, PT ;  /* 0x000000050200780c */ /* 0x010fda0003f05270 */
[----:B------:R-:W-:Y:S05]  /*0a20*/  @P0 BRA `(.L_x_13) ;  /* 0x0000000000580947 */ /* 0x000fea0003800000 */
[----:B--23--:R-:W2:Y:S01]  /*0a30*/  S2UR UR6, SR_CgaCtaId ;  /* 0x00000000000679c3 */ /* 0x00cea20000008800 */
        /* <DEDUP_REMOVED lines=12> */
[----:B--2---:R4:W2:Y:S01]  /*0b00*/  SYNCS.EXCH.64 URZ, [UR6+0x80], UR10 ;  /* 0x0000800a06ff75b2 */ /* 0x0048a20008000100 */
[----:B------:R4:W3:Y:S01]  /*0b10*/  SYNCS.EXCH.64 URZ, [UR6+0xa0], UR4 ;  /* 0x0000a00406ff75b2 */ /* 0x0008e20008000100 */
[----:B------:R4:W1:Y:S01]  /*0b20*/  SYNCS.EXCH.64 URZ, [UR6+0x88], UR10 ;  /* 0x0000880a06ff75b2 */ /* 0x0008620008000100 */
[----:B------:R4:W1:Y:S01]  /*0b30*/  SYNCS.EXCH.64 URZ, [UR6+0xa8], UR4 ;  /* 0x0000a80406ff75b2 */ /* 0x0008620008000100 */
[----:B------:R4:W1:Y:S01]  /*0b40*/  SYNCS.EXCH.64 URZ, [UR6+0x90], UR10 ;  /* 0x0000900a06ff75b2 */ /* 0x0008620008000100 */
[----:B------:R4:W1:Y:S01]  /*0b50*/  SYNCS.EXCH.64 URZ, [UR6+0xb0], UR4 ;  /* 0x0000b00406ff75b2 */ /* 0x0008620008000100 */
[----:B------:R4:W1:Y:S01]  /*0b60*/  SYNCS.EXCH.64 URZ, [UR6+0x98], UR10 ;  /* 0x0000980a06ff75b2 */ /* 0x0008620008000100 */
[----:B------:R4:W1:Y:S02]  /*0b70*/  SYNCS.EXCH.64 URZ, [UR6+0xb8], UR4 ;  /* 0x0000b80406ff75b2 */ /* 0x0008640008000100 */
[----:B----4-:R-:W-:Y:S01]  /*0b80*/  NOP ;  /* 0x0000000000007918 */ /* 0x010fe20000000000 */
.L_x_13:
        /* <DEDUP_REMOVED lines=14> */
[----:B------:R4:W3:Y:S01]  /*0c70*/  SYNCS.EXCH.64 URZ, [UR5+0xd0], UR6 ;  /* 0x0000d00605ff75b2 */ /* 0x0008e20008000100 */
[----:B------:R4:W1:Y:S01]  /*0c80*/  SYNCS.EXCH.64 URZ, [UR5+0xc8], UR6 ;  /* 0x0000c80605ff75b2 */ /* 0x0008620008000100 */
[----:B------:R4:W1:Y:S02]  /*0c90*/  SYNCS.EXCH.64 URZ, [UR5+0xd8], UR6 ;  /* 0x0000d80605ff75b2 */ /* 0x0008640008000100 */
[----:B----4-:R-:W-:Y:S01]  /*0ca0*/  NOP ;  /* 0x0000000000007918 */ /* 0x010fe20000000000 */
.L_x_14:
[----:B--23--:R-:W2:Y:S01]  /*0cb0*/  S2UR UR5, SR_CTAID.X ;  /* 0x00000000000579c3 */ /* 0x00cea20000002500 */
[----:B------:R-:W-:-:S05]  /*0cc0*/  CS2R.32 R167, SR_CgaSize ;  /* 0x0000000000a77805 */ /* 0x000fca0000008a00 */
[----:B------:R-:W-:-:S05]  /*0cd0*/  IMAD R167, R167, -0xa0, RZ ;  /* 0xffffff60a7a77824 */ /* 0x000fca00078e02ff */
[----:B------:R-:W-:-:S14]  /*0ce0*/  R2UR UR7, R167 ;  /* 0x00000000a70772ca */ /* 0x000fdc00000e0000 */
[----:B------:R-:W3:Y:S01]  /*0cf0*/  LDCU UR7, c[0x0][UR7+0x2b0] ;  /* 0x00005600070777ac */ /* 0x000ee20008000800 */
[----:B------:R-:W-:Y:S01]  /*0d00*/  NOP ;  /* 0x0000000000007918 */ /* 0x000fe20000000000 */
[----:B------:R-:W-:-:S05]  /*0d10*/  CS2R.32 R167, SR_CgaSize ;  /* 0x0000000000a77805 */ /* 0x000fca0000008a00 */
[----:B------:R-:W-:-:S05]  /*0d20*/  IMAD R167, R167, -0xa0, RZ ;  /* 0xffffff60a7a77824 */ /* 0x000fca00078e02ff */
[----:B------:R-:W-:-:S14]  /*0d30*/  R2UR UR6, R167 ;  /* 0x00000000a70672ca */ /* 0x000fdc00000e0000 */
[----:B------:R-:W4:Y:S01]  /*0d40*/  LDCU UR6, c[0x0][UR6+0x2b4] ;  /* 0x00005680060677ac */ /* 0x000f220008000800 */
[----:B------:R-:W1:Y:S08]  /*0d50*/  S2UR UR4, SR_CTAID.Y ;  /* 0x00000000000479c3 */ /* 0x000e700000002600 */
[----:B------:R-:W4:Y:S01]  /*0d60*/  LDC R9, c[0x0][0xb24] ;  /* 0x0002c900ff097b82 */ /* 0x000f220000000800 */
[----:B--2---:R-:W-:-:S02]  /*0d70*/  I2FP.F32.U32 R4, UR5 ;  /* 0x0000000500047c45 */ /* 0x004fc40008201000 */
[----:B------:R-:W-:-:S05]  /*0d80*/  CS2R.32 R5, SR_CgaSize ;  /* 0x0000000000057805 */ /* 0x000fca0000008a00 */
[----:B------:R-:W-:-:S06]  /*0d90*/  IMAD R5, R5, -0xa0, RZ ;  /* 0xffffff6005057824 */ /* 0x000fcc00078e02ff */
[----:B------:R-:W2:Y:S01]  /*0da0*/  LDC R5, c[0x0][R5+0x2a0] ;  /* 0x0000a80005057b82 */ /* 0x000ea20000000800 */
[----:B------:R-:W-:Y:S01]  /*0db0*/  MOV R167, UR5 ;  /* 0x0000000500a77c02 */ /* 0x000fe20008000f00 */
[----:B---3--:R-:W-:Y:S01]  /*0dc0*/  FMUL R4, R4, UR7 ;  /* 0x0000000704047c20 */ /* 0x008fe20008400000 */
[----:B-1----:R-:W-:Y:S02]  /*0dd0*/  I2FP.F32.U32 R2, UR4 ;  /* 0x0000000400027c45 */ /* 0x002fe40008201000 */
[----:B------:R-:W-:-:S05]  /*0de0*/  CS2R.32 R3, SR_CgaSize ;  /* 0x0000000000037805 */ /* 0x000fca0000008a00 */
[----:B------:R-:W-:-:S06]  /*0df0*/  IMAD R3, R3, -0xa0, RZ ;  /* 0xffffff6003037824 */ /* 0x000fcc00078e02ff */
[----:B------:R-:W1:Y:S01]  /*0e00*/  LDC R3, c[0x0][R3+0x2a4] ;  /* 0x0000a90003037b82 */ /* 0x000e620000000800 */
[----:B------:R-:W3:Y:S01]  /*0e10*/  F2I.U32.TRUNC.NTZ R166, R4 ;  /* 0x0000000400a67305 */ /* 0x000ee2000020f000 */
[----:B------:R-:W-:Y:S01]  /*0e20*/  MOV R165, UR4 ;  /* 0x0000000400a57c02 */ /* 0x000fe20008000f00 */
[----:B----4-:R-:W-:-:S05]  /*0e30*/  FMUL R2, R2, UR6 ;  /* 0x0000000602027c20 */ /* 0x010fca0008400000 */
[----:B------:R-:W-:Y:S01]  /*0e40*/  BAR.SYNC.DEFER_BLOCKING 0x0 ;  /* 0x0000000000007b1d */ /* 0x000fe20000010000 */
[----:B------:R-:W-:-:S05]  /*0e50*/  ISETP.GE.AND P0, PT, R9, 0x1, PT ;  /* 0x000000010900780c */ /* 0x000fca0003f06270 */
[----:B------:R-:W4:Y:S02]  /*0e60*/  F2I.U32.TRUNC.NTZ R164, R2 ;  /* 0x0000000200a47305 */ /* 0x000f24000020f000 */
[----:B------:R-:W1:Y:S01]  /*0e70*/  S2UR UR36, SR_CTAID.Z ;  /* 0x00000000002479c3 */ /* 0x000e620000002700 */
[----:B---3--:R-:W-:-:S05]  /*0e80*/  IADD3 R166, PT, PT, -R166, RZ, RZ ;  /* 0x000000ffa6a67210 */ /* 0x008fca0007ffe1ff */
[----:B--2---:R-:W-:Y:S01]  /*0e90*/  IMAD R166, R5, R166, UR5 ;  /* 0x0000000505a67e24 */ /* 0x004fe2000f8e02a6 */
[----:B----4-:R-:W-:-:S05]  /*0ea0*/  IADD3 R164, PT, PT, -R164, RZ, RZ ;  /* 0x000000ffa4a47210 */ /* 0x010fca0007ffe1ff */
[----:B-1----:R-:W-:Y:S01]  /*0eb0*/  IMAD R164, R3, R164, UR4 ;  /* 0x0000000403a47e24 */ /* 0x002fe2000f8e02a4 */
[----:B------:R-:W-:Y:S06]  /*0ec0*/  @!P0 BRA `(.L_x_15) ;  /* 0x0000000000b88947 */ /* 0x000fec0003800000 */
[----:B------:R-:W1:Y:S01]  /*0ed0*/  LDC.64 R4, c[0x0][0xb18] ;  /* 0x0002c600ff047b82 */ /* 0x000e620000000a00 */
[----:B------:R-:W-:-:S07]  /*0ee0*/  ISETP.NE.AND P0, PT, R9, 0x1, PT ;  /* 0x000000010900780c */ /* 0x000fce0003f05270 */
[----:B------:R-:W2:Y:S08]  /*0ef0*/  LDC R10, c[0x0][0xb0c] ;  /* 0x0002c300ff0a7b82 */ /* 0x000eb00000000800 */
[----:B------:R-:W3:Y:S08]  /*0f00*/  LDC R11, c[0x0][0x370] ;  /* 0x0000dc00ff0b7b82 */ /* 0x000ef00000000800 */
[----:B------:R-:W4:Y:S01]  /*0f10*/  LDC R12, c[0x0][0x374] ;  /* 0x0000dd00ff0c7b82 */ /* 0x000f220000000800 */
[----:B-1----:R-:W-:-:S07]  /*0f20*/  ISETP.NE.AND P1, PT, R4, 0x1, PT ;  /* 0x000000010400780c */ /* 0x002fce0003f25270 */
[----:B------:R-:W3:Y:S01]  /*0f30*/  LDC.64 R6, c[0x0][0xb10] ;  /* 0x0002c400ff067b82 */ /* 0x000ee20000000a00 */
[----:B--2---:R-:W-:-:S07]  /*0f40*/  ISETP.NE.AND P2, PT, R10, 0x1, PT ;  /* 0x000000010a00780c */ /* 0x004fce0003f45270 */
[----:B------:R-:W1:Y:S08]  /*0f50*/  LDC R8, c[0x0][0xb20] ;  /* 0x0002c800ff087b82 */ /* 0x000e700000000800 */
[----:B------:R-:W2:Y:S01]  /*0f60*/  LDC.64 R2, c[0x0][0xb28] ;  /* 0x0002ca00ff027b82 */ /* 0x000ea20000000a00 */
[----:B----4-:R-:W-:-:S04]  /*0f70*/  IMAD.HI.U32 R13, R12, R5, RZ ;  /* 0x000000050c0d7227 */ /* 0x010fc800078e00ff */
[----:B------:R-:W-:-:S04]  /*0f80*/  IMAD.HI.U32 R5, R165, R5, RZ ;  /* 0x00000005a5057227 */ /* 0x000fc800078e00ff */
[----:B---3--:R-:W-:-:S04]  /*0f90*/  IMAD.HI.U32 R14, R11, R6, RZ ;  /* 0x000000060b0e7227 */ /* 0x008fc800078e00ff */
[----:B------:R-:W-:Y:S01]  /*0fa0*/  IMAD.HI.U32 R16, R167, R6, RZ ;  /* 0x00000006a7107227 */ /* 0x000fe200078e00ff */
[-C--:B------:R-:W-:Y:S02]  /*0fb0*/  @P2 SHF.R.U32.HI R11, RZ, R7.reuse, R14 ;  /* 0x00000007ff0b2219 */ /* 0x080fe4000001160e */
[-C--:B-1----:R-:W-:Y:S02]  /*0fc0*/  @P1 SHF.R.U32.HI R12, RZ, R8.reuse, R13 ;  /* 0x00000008ff0c1219 */ /* 0x082fe4000001160d */
[----:B------:R-:W-:Y:S02]  /*0fd0*/  SHF.R.U32.HI R8, RZ, R8, R5 ;  /* 0x00000008ff087219 */ /* 0x000fe40000011605 */
[----:B------:R-:W-:Y:S02]  /*0fe0*/  SHF.R.U32.HI R16, RZ, R7, R16 ;  /* 0x00000007ff107219 */ /* 0x000fe40000011610 */
[----:B------:R-:W-:Y:S01]  /*0ff0*/  SEL R5, R165, R8, !P1 ;  /* 0x00000008a5057207 */ /* 0x000fe20004800000 */
[----:B--2---:R-:W-:Y:S01]  /*1000*/  IMAD.HI.U32 R14, R12, R2, RZ ;  /* 0x000000020c0e7227 */ /* 0x004fe200078e00ff */
[----:B------:R-:W-:-:S03]  /*1010*/  SEL R7, R167, R16, !P2 ;  /* 0x00000010a7077207 */ /* 0x000fc60005000000 */
[----:B------:R-:W-:Y:S01]  /*1020*/  IMAD.HI.U32 R6, R11, R2, RZ ;  /* 0x000000020b067227 */ /* 0x000fe200078e00ff */
[----:B------:R-:W-:-:S04]  /*1030*/  @P0 SHF.R.U32.HI R12, RZ, R3, R14 ;  /* 0x00000003ff0c0219 */ /* 0x000fc8000001160e */
[----:B------:R-:W-:Y:S01]  /*1040*/  @P0 SHF.R.U32.HI R11, RZ, R3, R6 ;  /* 0x00000003ff0b0219 */ /* 0x000fe20000011606 */
[----:B------:R-:W-:-:S04]  /*1050*/  IMAD R12, R12, R9, RZ ;  /* 0x000000090c0c7224 */ /* 0x000fc800078e02ff */
[----:B------:R-:W-:Y:S01]  /*1060*/  IMAD R6, R11, R9, RZ ;  /* 0x000000090b067224 */ /* 0x000fe200078e02ff */
[----:B------:R-:W-:-:S04]  /*1070*/  ISETP.GE.AND P1, PT, R5, R12, PT ;  /* 0x0000000c0500720c */ /* 0x000fc80003f26270 */
[----:B------:R-:W-:Y:S01]  /*1080*/  ISETP.GE.OR P1, PT, R7, R6, P1 ;  /* 0x000000060700720c */ /* 0x000fe20000f26670 */
[----:B------:R-:W-:-:S05]  /*1090*/  IMAD.HI.U32 R6, R5, R2, RZ ;  /* 0x0000000205067227 */ /* 0x000fca00078e00ff */
[----:B------:R-:W-:-:S04]  /*10a0*/  SHF.R.U32.HI R6, RZ, R3, R6 ;  /* 0x00000003ff067219 */ /* 0x000fc80000011606 */
[----:B------:R-:W-:-:S03]  /*10b0*/  SEL R6, R5, R6, !P0 ;  /* 0x0000000605067207 */ /* 0x000fc60004000000 */
[----:B------:R-:W-:Y:S01]  /*10c0*/  @!P1 IMAD.HI.U32 R8, R7, R2, RZ ;  /* 0x0000000207089227 */ /* 0x000fe200078e00ff */
[----:B------:R-:W-:-:S04]  /*10d0*/  IADD3 R2, PT, PT, -R6, RZ, RZ ;  /* 0x000000ff06027210 */ /* 0x000fc80007ffe1ff */
[----:B------:R-:W-:Y:S01]  /*10e0*/  @!P1 SHF.R.U32.HI R8, RZ, R3, R8 ;  /* 0x00000003ff089219 */ /* 0x000fe20000011608 */
[----:B------:R-:W-:-:S03]  /*10f0*/  IMAD R2, R9, R2, R5 ;  /* 0x0000000209027224 */ /* 0x000fc600078e0205 */
[----:B------:R-:W-:Y:S02]  /*1100*/  @!P1 SEL R3, R7, R8, !P0 ;  /* 0x0000000807039207 */ /* 0x000fe40004000000 */
[----:B------:R-:W-:-:S03]  /*1110*/  IADD3 R8, PT, PT, -R5, RZ, RZ ;  /* 0x000000ff05087210 */ /* 0x000fc60007ffe1ff */
[--C-:B------:R-:W-:Y:S02]  /*1120*/  @!P1 IMAD.IADD R6, R6, 0x1, -R3.reuse ;  /* 0x0000000106069824 */ /* 0x100fe400078e0a03 */
[----:B------:R-:W-:Y:S01]  /*1130*/  @!P1 IMAD R3, R2, R11, R3 ;  /* 0x0000000b02039224 */ /* 0x000fe200078e0203 */
[----:B------:R-:W-:Y:S01]  /*1140*/  IADD3 R2, PT, PT, -R7, RZ, RZ ;  /* 0x000000ff07027210 */ /* 0x000fe20007ffe1ff */
[----:B------:R-:W-:Y:S02]  /*1150*/  @!P1 IMAD R5, R6, R9, R7 ;  /* 0x0000000906059224 */ /* 0x000fe400078e0207 */
[----:B------:R-:W-:Y:S02]  /*1160*/  IMAD R8, R4, R8, R165 ;  /* 0x0000000804087224 */ /* 0x000fe400078e02a5 */
[----:B------:R-:W-:Y:S02]  /*1170*/  @!P1 IMAD.MOV.U32 R7, RZ, RZ, R3 ;  /* 0x000000ffff079224 */ /* 0x000fe400078e0003 */
[----:B------:R-:W-:-:S02]  /*1180*/  IMAD R2, R10, R2, R167 ;  /* 0x000000020a027224 */ /* 0x000fc400078e02a7 */
[----:B------:R-:W-:Y:S02]  /*1190*/  IMAD R165, R5, R4, R8 ;  /* 0x0000000405a57224 */ /* 0x000fe400078e0208 */
[----:B------:R-:W-:Y:S02]  /*11a0*/  IMAD R167, R7, R10, R2 ;  /* 0x0000000a07a77224 */ /* 0x000fe400078e0202 */
.L_x_15:
[----:B------:R-:W1:Y:S01]  /*11b0*/  LDCU UR4, c[0x0][0xb30] ;  /* 0x00016600ff0477ac */ /* 0x000e620008000800 */
[----:B------:R-:W2:Y:S08]  /*11c0*/  S2UR UR37, SR_CgaCtaId ;  /* 0x00000000002579c3 */ /* 0x000eb00000008800 */
[----:B------:R-:W3:Y:S01]  /*11d0*/  LDC R72, c[0x0][0xb24] ;  /* 0x0002c900ff487b82 */ /* 0x000ee20000000800 */
[----:B-1----:R-:W-:-:S09]  /*11e0*/  UISETP.NE.AND UP1, UPT, UR4, 0x1, UPT ;  /* 0x000000010400788c */ /* 0x002fd2000bf25270 */
[----:B--2---:R-:W-:Y:S05]  /*11f0*/  BRA.U UP1, `(.L_x_16) ;  /* 0x0000000101407547 */ /* 0x004fea000b800000 */
[----:B------:R-:W1:Y:S08]  /*1200*/  LDC.64 R4, c[0x0][0xb10] ;  /* 0x0002c400ff047b82 */ /* 0x000e700000000a00 */
[----:B------:R-:W2:Y:S08]  /*1210*/  LDC.64 R2, c[0x0][0xb18] ;  /* 0x0002c600ff027b82 */ /* 0x000eb00000000a00 */
[----:B------:R-:W4:Y:S08]  /*1220*/  LDC R6, c[0x0][0xb20] ;  /* 0x0002c800ff067b82 */ /* 0x000f300000000800 */
[----:B------:R-:W3:Y:S01]  /*1230*/  LDC R8, c[0x0][0xb0c] ;  /* 0x0002c300ff087b82 */ /* 0x000ee20000000800 */
[----:B-1----:R-:W-:-:S05]  /*1240*/  IMAD.HI.U32 R4, R167, R4, RZ ;  /* 0x00000004a7047227 */ /* 0x002fca00078e00ff */
[----:B------:R-:W-:Y:S01]  /*1250*/  SHF.R.U32.HI R4, RZ, R5, R4 ;  /* 0x00000005ff047219 */ /* 0x000fe20000011604 */
[----:B--2---:R-:W-:Y:S01]  /*1260*/  IMAD.HI.U32 R3, R165, R3, RZ ;  /* 0x00000003a5037227 */ /* 0x004fe200078e00ff */
[----:B------:R-:W-:-:S04]  /*1270*/  ISETP.NE.AND P0, PT, R2, 0x1, PT ;  /* 0x000000010200780c */ /* 0x000fc80003f05270 */
[----:B----4-:R-:W-:-:S04]  /*1280*/  SHF.R.U32.HI R6, RZ, R6, R3 ;  /* 0x00000006ff067219 */ /* 0x010fc80000011603 */
[----:B------:R-:W-:Y:S02]  /*1290*/  SEL R3, R165, R6, !P0 ;  /* 0x00000006a5037207 */ /* 0x000fe40004000000 */
[----:B---3--:R-:W-:-:S04]  /*12a0*/  ISETP.NE.AND P1, PT, R8, 0x1, PT ;  /* 0x000000010800780c */ /* 0x008fc80003f25270 */
[----:B------:R-:W-:-:S05]  /*12b0*/  SEL R4, R167, R4, !P1 ;  /* 0x00000004a7047207 */ /* 0x000fca0004800000 */
[----:B------:R-:W-:Y:S02]  /*12c0*/  IMAD.IADD R5, R3, 0x1, -R4 ;  /* 0x0000000103057824 */ /* 0x000fe400078e0a04 */
[----:B------:R-:W-:Y:S02]  /*12d0*/  IMAD.IADD R3, R4, 0x1, -R3 ;  /* 0x0000000104037824 */ /* 0x000fe400078e0a03 */
[----:B------:R-:W-:Y:S02]  /*12e0*/  IMAD R167, R5, R8, R167 ;  /* 0x0000000805a77224 */ /* 0x000fe400078e02a7 */
[----:B------:R-:W-:-:S07]  /*12f0*/  IMAD R165, R3, R2, R165 ;  /* 0x0000000203a57224 */ /* 0x000fce00078e02a5 */
.L_x_16:
[----:B------:R-:W-:Y:S01]  /*1300*/  BAR.SYNC.DEFER_BLOCKING 0x0 ;  /* 0x0000000000007b1d */ /* 0x000fe20000010000 */
[----:B------:R-:W-:Y:S01]  /*1310*/  UISETP.NE.AND UP1, UPT, UR8, 0x2, UPT ;  /* 0x000000020800788c */ /* 0x000fe2000bf25270 */
[----:B------:R-:W-:Y:S02]  /*1320*/  ISETP.NE.OR P5, PT, R0, 0x2, !P5 ;  /* 0x000000020000780c */ /* 0x000fe40006fa5670 */
[----:B------:R-:W-:-:S06]  /*1330*/  LOP3.LUT R2, R176, 0x1f, RZ, 0xc0, !PT ;  /* 0x0000001fb0027812 */ /* 0x000fcc00078ec0ff */
[----:B------:R-:W-:Y:S05]  /*1340*/  BRA.U UP1, `(.L_x_17) ;  /* 0x0000001101607547 */ /* 0x000fea000b800000 */
[----:B------:R-:W1:Y:S01]  /*1350*/  LDCU UR13, c[0x0][0x38c] ;  /* 0x00007180ff0d77ac */ /* 0x000e620008000800 */
[----:B------:R-:W2:Y:S01]  /*1360*/  LDC R9, c[0x0][0x370] ;  /* 0x0000dc00ff097b82 */ /* 0x000ea20000000800 */
[----:B------:R-:W-:Y:S01]  /*1370*/  PLOP3.LUT P1, PT, PT, PT, UP2, 0x80, 0x8 ;  /* 0x000000000008781c */ /* 0x000fe20003f2f028 */
[----:B------:R-:W-:Y:S01]  /*1380*/  HFMA2 R12, -RZ, RZ, 0, 0 ;  /* 0x00000000ff0c7431 */ /* 0x000fe200000001ff */
[----:B------:R-:W-:Y:S01]  /*1390*/  ISETP.EQ.OR P4, PT, R2, RZ, P5 ;  /* 0x000000ff0200720c */ /* 0x000fe20002f82670 */
[----:B------:R-:W-:Y:S01]  /*13a0*/  IMAD.MOV.U32 R15, RZ, RZ, 0x1 ;  /* 0x00000001ff0f7424 */ /* 0x000fe200078e00ff */
[----:B------:R-:W-:Y:S01]  /*13b0*/  PLOP3.LUT P1, PT, P1, PT, PT, 0x8, 0x80 ;  /* 0x000000000080781c */ /* 0x000fe20000f2e170 */
[----:B------:R-:W-:Y:S01]  /*13c0*/  IMAD.MOV.U32 R14, RZ, RZ, RZ ;  /* 0x000000ffff0e7224 */ /* 0x000fe200078e00ff */
[----:B------:R-:W-:Y:S01]  /*13d0*/  MOV R8, 0x1 ;  /* 0x0000000100087802 */ /* 0x000fe20000000f00 */
[----:B------:R-:W4:Y:S01]  /*13e0*/  LDC R0, c[0x0][0x374] ;  /* 0x0000dd00ff007b82 */ /* 0x000f220000000800 */
[----:B------:R-:W-:Y:S01]  /*13f0*/  IMAD.MOV.U32 R10, RZ, RZ, RZ ;  /* 0x000000ffff0a7224 */ /* 0x000fe200078e00ff */
[----:B------:R-:W2:Y:S01]  /*1400*/  LDCU.64 UR22, c[0x0][0x348] ;  /* 0x00006900ff1677ac */ /* 0x000ea20008000a00 */
[----:B------:R-:W-:Y:S01]  /*1410*/  UMOV UR6, URZ ;  /* 0x000000ff00067c82 */ /* 0x000fe20008000000 */
[----:B-1----:R-:W-:-:S04]  /*1420*/  UIADD3 UR5, UPT, UPT, UR13, 0x1f, URZ ;  /* 0x0000001f0d057890 */ /* 0x002fc8000fffe0ff */
[----:B------:R-:W-:-:S04]  /*1430*/  USHF.R.S32.HI UR4, URZ, 0x1f, UR5 ;  /* 0x0000001fff047899 */ /* 0x000fc80008011405 */
[----:B------:R-:W-:-:S04]  /*1440*/  ULEA.HI UR4, UR4, UR5, URZ, 0x5 ;  /* 0x0000000504047291 */ /* 0x000fc8000f8f28ff */
[----:B------:R-:W-:Y:S02]  /*1450*/  USHF.R.S32.HI UR15, URZ, 0x5, UR4 ;  /* 0x00000005ff0f7899 */ /* 0x000fe40008011404 */
[----:B------:R-:W-:Y:S02]  /*1460*/  UIADD3 UR4, UPT, UPT, UR13, -0x1, URZ ;  /* 0xffffffff0d047890 */ /* 0x000fe4000fffe0ff */
[----:B------:R-:W-:Y:S02]  /*1470*/  UISETP.LT.U32.AND UP0, UPT, UR15, 0x4, UPT ;  /* 0x000000040f00788c */ /* 0x000fe4000bf01070 */
[----:B------:R-:W-:Y:S02]  /*1480*/  UISETP.GE.U32.AND UP1, UPT, UR4, -0x3f, UPT ;  /* 0xffffffc10400788c */ /* 0x000fe4000bf26070 */
[----:B------:R-:W-:Y:S02]  /*1490*/  USEL UR14, UR15, 0x4, UP0 ;  /* 0x000000040f0e7887 */ /* 0x000fe40008000000 */
[----:B------:R-:W-:-:S02]  /*14a0*/  UIADD3 UR13, UPT, UPT, UR13, 0x3e, URZ ;  /* 0x0000003e0d0d7890 */ /* 0x000fc4000fffe0ff */
[----:B------:R-:W-:Y:S02]  /*14b0*/  UIADD3 UR5, UPT, UPT, UR14, -0x1, URZ ;  /* 0xffffffff0e057890 */ /* 0x000fe4000fffe0ff */
[----:B------:R-:W-:-:S03]  /*14c0*/  UIADD3 UR7, UPT, UPT, UR15, -UR14, URZ ;  /* 0x8000000e0f077290 */ /* 0x000fc6000fffe0ff */
[----:B------:R-:W-:-:S04]  /*14d0*/  @UP1 UIADD3 UR5, UPT, UPT, UR14, URZ, URZ ;  /* 0x000000ff0e051290 */ /* 0x000fc8000fffe0ff */
[----:B--2---:R-:W-:-:S12]  /*14e0*/  UIADD3 UR5, UPT, UPT, UR5, 0x1, URZ ;  /* 0x0000000105057890 */ /* 0x004fd8000fffe0ff */
.L_x_35:
[----:B------:R-:W-:Y:S01]  /*14f0*/  UISETP.NE.AND UP0, UPT, UR37, URZ, UPT ;  /* 0x000000ff2500728c */ /* 0x000fe2000bf05270 */
[----:B------:R-:W1:Y:S08]  /*1500*/  S2UR UR37, SR_CgaCtaId ;  /* 0x00000000002579c3 */ /* 0x000e700000008800 */
[----:B------:R-:W-:Y:S05]  /*1510*/  BRA.U UP0, `(.L_x_18) ;  /* 0x0000000100347547 */ /* 0x000fea000b800000 */
[----:B------:R-:W2:Y:S01]  /*1520*/  S2R R2, SR_CgaCtaId ;  /* 0x0000000000027919 */ /* 0x000ea20000008800 */
[----:B------:R-:W-:-:S04]  /*1530*/  MOV R3, 0x400 ;  /* 0x0000040000037802 */ /* 0x000fc80000000f00 */
[----:B--2---:R-:W-:Y:S02]  /*1540*/  LEA R3, R2, R3, 0x18 ;  /* 0x0000000302037211 */ /* 0x004fe400078ec0ff */
[----:B------:R-:W-:-:S03]  /*1550*/  SHF.L.U32 R2, R8, 0x1f, RZ ;  /* 0x0000001f08027819 */ /* 0x000fc600000006ff */
[----:B------:R-:W-:-:S04]  /*1560*/  IMAD R3, R10, 0x8, R3 ;  /* 0x000000080a037824 */ /* 0x000fc800078e0203 */
[----:B------:R-:W2:Y:S02]  /*1570*/  SYNCS.PHASECHK.TRANS64.TRYWAIT P0, [R3+URZ+0xd0], R2 ;  /* 0x0000d002030075a7 */ /* 0x000ea400080011ff */
[----:B--2---:R-:W-:Y:S05]  /*1580*/  @!P0 BRA `(.L_x_19) ;  /* 0x0000005000e88947 */ /* 0x004fea0003800000 */
.L_x_95:
[----:B------:R-:W-:Y:S01]  /*1590*/  VIADD R10, R10, 0x1 ;  /* 0x000000010a0a7836 */ /* 0x000fe20000000000 */
[----:B------:R2:W-:Y:S04]  /*15a0*/  SYNCS.ARRIVE.TRANS64.A1T0 RZ, [R3+URZ+0xc0], RZ ;  /* 0x0000c0ff03ff79a7 */ /* 0x0005e800081000ff */
[----:B------:R-:W-:-:S04]  /*15b0*/  ISETP.NE.AND P0, PT, R10, 0x2, PT ;  /* 0x000000020a00780c */ /* 0x000fc80003f05270 */
[----:B------:R-:W-:Y:S02]  /*15c0*/  SEL R10, R10, RZ, P0 ;  /* 0x000000ff0a0a7207 */ /* 0x000fe40000000000 */
[----:B--2---:R-:W-:-:S04]  /*15d0*/  SEL R3, RZ, 0x1, P0 ;  /* 0x00000001ff037807 */ /* 0x004fc80000000000 */
[----:B------:R-:W-:-:S07]  /*15e0*/  LOP3.LUT R8, R8, R3, RZ, 0x3c, !PT ;  /* 0x0000000308087212 */ /* 0x000fce00078e3cff */
.L_x_18:
[----:B------:R-:W-:Y:S01]  /*15f0*/  UMOV UR4, 0x400 ;  /* 0x0000040000047882 */ /* 0x000fe20000000000 */
[----:B------:R-:W-:Y:S01]  /*1600*/  SHF.L.U32 R2, R15, 0x1f, RZ ;  /* 0x0000001f0f027819 */ /* 0x000fe200000006ff */
[----:B-1----:R-:W-:Y:S01]  /*1610*/  ULEA UR4, UR37, UR4, 0x18 ;  /* 0x0000000425047291 */ /* 0x002fe2000f8ec0ff */
[----:B------:R-:W-:Y:S01]  /*1620*/  R2UR UR35, R167 ;  /* 0x00000000a72372ca */ /* 0x000fe200000e0000 */
[----:B------:R-:W-:Y:S01]  /*1630*/  UISETP.GE.U32.AND UP0, UPT, UR13, 0x3f, UPT ;  /* 0x0000003f0d00788c */ /* 0x000fe2000bf06070 */
[----:B------:R-:W-:Y:S01]  /*1640*/  R2UR UR11, R165 ;  /* 0x00000000a50b72ca */ /* 0x000fe200000e0000 */
[----:B------:R-:W-:Y:S01]  /*1650*/  ULEA UR8, UR6, UR4, 0x3 ;  /* 0x0000000406087291 */ /* 0x000fe2000f8e18ff */
[----:B------:R-:W-:-:S08]  /*1660*/  UMOV UR24, URZ ;  /* 0x000000ff00187c82 */ /* 0x000fd00008000000 */
[----:B------:R1:W2:Y:S01]  /*1670*/  SYNCS.PHASECHK.TRANS64.TRYWAIT P0, [UR8+0x20], R2 ;  /* 0x00002002ff0075a7 */ /* 0x0002a20008001108 */
[----:B------:R-:W-:Y:S02]  /*1680*/  USHF.L.U32 UR35, UR35, 0x7, URZ ;  /* 0x0000000723237899 */ /* 0x000fe400080006ff */
[----:B------:R-:W-:Y:S01]  /*1690*/  USHF.L.U32 UR11, UR11, 0x6, URZ ;  /* 0x000000060b0b7899 */ /* 0x000fe200080006ff */
[----:B------:R-:W-:Y:S11]  /*16a0*/  BRA.U !UP0, `(.L_x_20) ;  /* 0x0000000108a87547 */ /* 0x000ff6000b800000 */
[----:B------:R-:W-:Y:S01]  /*16b0*/  UMOV UR16, URZ ;  /* 0x000000ff00107c82 */ /* 0x000fe20008000000 */
[----:B------:R-:W-:-:S05]  /*16c0*/  UMOV UR17, UR6 ;  /* 0x0000000600117c82 */ /* 0x000fca0008000000 */
.L_x_25:
[----:B-1----:R-:W-:Y:S01]  /*16d0*/  ULEA UR33, UR17, UR4, 0x3 ;  /* 0x0000000411217291 */ /* 0x002fe2000f8e18ff */
[----:B--2---:R-:W-:Y:S01]  /*16e0*/  @!P5 MOV R3, 0x1800 ;  /* 0x000018000003d802 */ /* 0x004fe20000000f00 */
[----:B--2---:R-:W-:Y:S10]  /*16f0*/  @P0 BRA `(.L_x_21) ;  /* 0x00000000000c0947 */ /* 0x004ff40003800000 */
[----:B------:R-:W-:-:S04]  /*1700*/  SHF.L.U32 R5, R15, 0x1f, RZ ;  /* 0x0000001f0f057819 */ /* 0x000fc800000006ff */
[----:B------:R-:W2:Y:S02]  /*1710*/  SYNCS.PHASECHK.TRANS64.TRYWAIT P0, [UR33+0x20], R5 ;  /* 0x00002005ff0075a7 */ /* 0x000ea40008001121 */
[----:B--2---:R-:W-:Y:S05]  /*1720*/  @!P0 BRA `(.L_x_22) ;  /* 0x0000005000948947 */ /* 0x004fea0003800000 */
.L_x_21:
[----:B------:R2:W-:Y:S01]  /*1730*/  @!P5 SYNCS.ARRIVE.TRANS64 RZ, [UR33], R3 ;  /* 0x00000003ffffd9a7 */ /* 0x0005e20008000021 */
[----:B------:R-:W-:Y:S04]  /*1740*/  BSSY.RECONVERGENT B0, `(.L_x_23) ;  /* 0x0000003000007945 */ /* 0x000fe80003800200 */
[----:B------:R-:W-:Y:S05]  /*1750*/  @P4 BRA `(.L_x_24) ;  /* 0x0000000000044947 */ /* 0x000fea0003800000 */
[----:B------:R-:W-:Y:S05]  /*1760*/  BPT.TRAP 0x1 ;  /* 0x000000040000795c */ /* 0x000fea0000300000 */
.L_x_24:
[----:B------:R-:W-:Y:S05]  /*1770*/  BSYNC.RECONVERGENT B0 ;  /* 0x0000000000007941 */ /* 0x000fea0003800200 */
.L_x_23:
[----:B------:R-:W-:Y:S02]  /*1780*/  UIADD3 UR6, UPT, UPT, UR17, 0x1, URZ ;  /* 0x0000000111067890 */ /* 0x000fe4000fffe0ff */
[----:B------:R-:W-:Y:S02]  /*1790*/  ULEA UR32, UR17, UR4, 0xc ;  /* 0x0000000411207291 */ /* 0x000fe4000f8e60ff */
[----:B------:R-:W-:Y:S02]  /*17a0*/  UISETP.NE.AND UP0, UPT, UR6, 0x4, UPT ;  /* 0x000000040600788c */ /* 0x000fe4000bf05270 */
[----:B------:R-:W-:Y:S02]  /*17b0*/  UIADD3 UR26, UP1, UPT, UR22, 0x80, URZ ;  /* 0x00000080161a7890 */ /* 0x000fe4000ff3e0ff */
[----:B------:R-:W-:Y:S02]  /*17c0*/  USEL UR9, URZ, 0x1, UP0 ;  /* 0x00000001ff097887 */ /* 0x000fe40008000000 */
[----:B------:R-:W-:-:S02]  /*17d0*/  USEL UR6, UR6, URZ, UP0 ;  /* 0x000000ff06067287 */ /* 0x000fc40008000000 */
[----:B------:R-:W-:Y:S02]  /*17e0*/  UIADD3 UR20, UP0, UPT, UR22, 0x180, URZ ;  /* 0x0000018016147890 */ /* 0x000fe4000ff1e0ff */
[----:B------:R-:W-:Y:S01]  /*17f0*/  ULEA UR8, UR6, UR4, 0x3 ;  /* 0x0000000406087291 */ /* 0x000fe2000f8e18ff */
[----:B------:R-:W-:Y:S01]  /*1800*/  LOP3.LUT R15, R15, UR9, RZ, 0x3c, !PT ;  /* 0x000000090f0f7c12 */ /* 0x000fe2000f8e3cff */
[----:B------:R-:W-:Y:S02]  /*1810*/  USHF.L.U32 UR34, UR16, 0x5, URZ ;  /* 0x0000000510227899 */ /* 0x000fe400080006ff */
[----:B------:R-:W-:Y:S01]  /*1820*/  UIADD3.X UR27, UPT, UPT, URZ, UR23, URZ, UP1, !UPT ;  /* 0x00000017ff1b7290 */ /* 0x000fe20008ffe4ff */
[----:B-1----:R-:W-:Y:S01]  /*1830*/  SHF.L.U32 R2, R15, 0x1f, RZ ;  /* 0x0000001f0f027819 */ /* 0x002fe200000006ff */
[----:B------:R-:W-:Y:S02]  /*1840*/  UIADD3 UR32, UPT, UPT, UR32, 0x4400, URZ ;  /* 0x0000440020207890 */ /* 0x000fe4000fffe0ff */
[----:B------:R-:W-:Y:S01]  /*1850*/  UIADD3.X UR21, UPT, UPT, URZ, UR23, URZ, UP0, !UPT ;  /* 0x00000017ff157290 */ /* 0x000fe200087fe4ff */
[----:B------:R1:W1:Y:S01]  /*1860*/  SYNCS.PHASECHK.TRANS64.TRYWAIT P0, [UR8+0x20], R2 ;  /* 0x00002002ff0075a7 */ /* 0x0002620008001108 */
[----:B------:R-:W-:Y:S01]  /*1870*/  ULEA UR8, UR17, UR4, 0xb ;  /* 0x0000000411087291 */ /* 0x000fe2000f8e58ff */
[----:B------:R-:W-:Y:S01]  /*1880*/  UMOV UR18, 0x0 ;  /* 0x0000000000127882 */ /* 0x000fe20000000000 */
[----:B------:R-:W-:-:S02]  /*1890*/  UMOV UR19, 0x10000000 ;  /* 0x1000000000137882 */ /* 0x000fc40000000000 */
[----:B------:R-:W-:Y:S01]  /*18a0*/  UIADD3 UR8, UPT, UPT, UR8, 0x8400, URZ ;  /* 0x0000840008087890 */ /* 0x000fe2000fffe0ff */
[----:B------:R1:W-:Y:S01]  /*18b0*/  UTMALDG.3D [UR32], [UR26], desc[UR18] ;  /* 0x000012201a0075b4 */ /* 0x0003e20008011000 */
[----:B------:R-:W-:Y:S01]  /*18c0*/  UMOV UR12, UR36 ;  /* 0x00000024000c7c82 */ /* 0x000fe20008000000 */
[----:B------:R-:W-:Y:S01]  /*18d0*/  UMOV UR9, UR33 ;  /* 0x0000002100097c82 */ /* 0x000fe20008000000 */
[----:B------:R-:W-:Y:S01]  /*18e0*/  UMOV UR10, UR34 ;  /* 0x00000022000a7c82 */ /* 0x000fe20008000000 */
[----:B------:R-:W-:Y:S01]  /*18f0*/  UIADD3 UR16, UPT, UPT, UR16, 0x1, URZ ;  /* 0x0000000110107890 */ /* 0x000fe2000fffe0ff */
[----:B------:R-:W-:Y:S01]  /*1900*/  UMOV UR24, UR5 ;  /* 0x0000000500187c82 */ /* 0x000fe20008000000 */
[----:B------:R-:W-:Y:S02]  /*1910*/  UMOV UR17, UR6 ;  /* 0x0000000600117c82 */ /* 0x000fe40008000000 */
[----:B------:R1:W-:Y:S01]  /*1920*/  UTMALDG.3D [UR8], [UR20], desc[UR18] ;  /* 0x00001208140075b4 */ /* 0x0003e20008011000 */
[----:B------:R-:W-:-:S09]  /*1930*/  UISETP.NE.AND UP0, UPT, UR16, UR5, UPT ;  /* 0x000000051000728c */ /* 0x000fd2000bf05270 */
[----:B------:R-:W-:Y:S05]  /*1940*/  BRA.U UP0, `(.L_x_25) ;  /* 0xfffffffd00607547 */ /* 0x000fea000b83ffff */
.L_x_20:
[----:B-1----:R-:W-:Y:S01]  /*1950*/  ULEA UR8, UR6, UR4, 0x3 ;  /* 0x0000000406087291 */ /* 0x002fe2000f8e18ff */
[----:B------:R-:W-:Y:S01]  /*1960*/  SHF.L.U32 R2, R15, 0x1f, RZ ;  /* 0x0000001f0f027819 */ /* 0x000fe200000006ff */
[----:B------:R-:W-:Y:S01]  /*1970*/  @!P1 SYNCS.ARRIVE.TRANS64.A1T0 RZ, [UR4+0x58], RZ ;  /* 0x000058ffffff99a7 */ /* 0x000fe20008100004 */
[----:B------:R-:W-:-:S06]  /*1980*/  UISETP.GT.AND UP0, UPT, UR15, UR14, UPT ;  /* 0x0000000e0f00728c */ /* 0x000fcc000bf04270 */
[----:B--2---:R1:W2:Y:S03]  /*1990*/  SYNCS.PHASECHK.TRANS64.TRYWAIT P0, [UR8+0x20], R2 ;  /* 0x00002002ff0075a7 */ /* 0x0042a60008001108 */
[----:B------:R-:W-:Y:S05]  /*19a0*/  BRA.U !UP0, `(.L_x_26) ;  /* 0x0000000108ac7547 */ /* 0x000fea000b800000 */
[----:B------:R-:W-:Y:S01]  /*19b0*/  UIADD3 UR21, UPT, UPT, UR7, UR24, URZ ;  /* 0x0000001807157290 */ /* 0x000fe2000fffe0ff */
[----:B------:R-:W-:-:S11]  /*19c0*/  UMOV UR25, UR6 ;  /* 0x0000000600197c82 */ /* 0x000fd60008000000 */
.L_x_31:
[----:B-1----:R-:W-:Y:S01]  /*19d0*/  ULEA UR17, UR25, UR4, 0x3 ;  /* 0x0000000419117291 */ /* 0x002fe2000f8e18ff */
[----:B--2---:R-:W-:Y:S01]  /*19e0*/  @!P5 MOV R3, 0x1800 ;  /* 0x000018000003d802 */ /* 0x004fe20000000f00 */
[----:B--2---:R-:W-:Y:S10]  /*19f0*/  @P0 BRA `(.L_x_27) ;  /* 0x00000000000c0947 */ /* 0x004ff40003800000 */
[----:B------:R-:W-:-:S04]  /*1a00*/  SHF.L.U32 R5, R15, 0x1f, RZ ;  /* 0x0000001f0f057819 */ /* 0x000fc800000006ff */
[----:B------:R-:W2:Y:S02]  /*1a10*/  SYNCS.PHASECHK.TRANS64.TRYWAIT P0, [UR17+0x20], R5 ;  /* 0x00002005ff0075a7 */ /* 0x000ea40008001111 */
[----:B--2---:R-:W-:Y:S05]  /*1a20*/  @!P0 BRA `(.L_x_28) ;  /* 0x0000004c00ec8947 */ /* 0x004fea0003800000 */
.L_x_27:
[----:B------:R2:W-:Y:S01]  /*1a30*/  @!P5 SYNCS.ARRIVE.TRANS64 RZ, [UR17], R3 ;  /* 0x00000003ffffd9a7 */ /* 0x0005e20008000011 */
[----:B------:R-:W-:Y:S04]  /*1a40*/  BSSY.RECONVERGENT B0, `(.L_x_29) ;  /* 0x0000003000007945 */ /* 0x000fe80003800200 */
[----:B------:R-:W-:Y:S05]  /*1a50*/  @P4 BRA `(.L_x_30) ;  /* 0x0000000000044947 */ /* 0x000fea0003800000 */
[----:B------:R-:W-:Y:S05]  /*1a60*/  BPT.TRAP 0x1 ;  /* 0x000000040000795c */ /* 0x000fea0000300000 */
.L_x_30:
[----:B------:R-:W-:Y:S05]  /*1a70*/  BSYNC.RECONVERGENT B0 ;  /* 0x0000000000007941 */ /* 0x000fea0003800200 */
.L_x_29:
        /* <DEDUP_REMOVED lines=10> */
[----:B------:R-:W-:Y:S01]  /*1b20*/  UIADD3 UR16, UPT, UPT, UR16, 0x4400, URZ ;  /* 0x0000440010107890 */ /* 0x000fe2000fffe0ff */
[----:B-1----:R-:W-:Y:S01]  /*1b30*/  SHF.L.U32 R2, R15, 0x1f, RZ ;  /* 0x0000001f0f027819 */ /* 0x002fe200000006ff */
[----:B------:R-:W-:Y:S02]  /*1b40*/  UIADD3.X UR31, UPT, UPT, URZ, UR23, URZ, UP1, !UPT ;  /* 0x00000017ff1f7290 */ /* 0x000fe40008ffe4ff */
[----:B------:R-:W-:Y:S01]  /*1b50*/  UIADD3.X UR29, UPT, UPT, URZ, UR23, URZ, UP0, !UPT ;  /* 0x00000017ff1d7290 */ /* 0x000fe200087fe4ff */
[----:B------:R1:W1:Y:S01]  /*1b60*/  SYNCS.PHASECHK.TRANS64.TRYWAIT P0, [UR8+0x20], R2 ;  /* 0x00002002ff0075a7 */ /* 0x0002620008001108 */
[----:B------:R-:W-:Y:S01]  /*1b70*/  ULEA UR8, UR25, UR4, 0xb ;  /* 0x0000000419087291 */ /* 0x000fe2000f8e58ff */
[----:B------:R-:W-:Y:S01]  /*1b80*/  UMOV UR26, 0x0 ;  /* 0x00000000001a7882 */ /* 0x000fe20000000000 */
[----:B------:R-:W-:-:S02]  /*1b90*/  UMOV UR27, 0x10000000 ;  /* 0x10000000001b7882 */ /* 0x000fc40000000000 */
[----:B------:R-:W-:Y:S01]  /*1ba0*/  UIADD3 UR8, UPT, UPT, UR8, 0x8400, URZ ;  /* 0x0000840008087890 */ /* 0x000fe2000fffe0ff */
[----:B------:R-:W-:Y:S01]  /*1bb0*/  UMOV UR19, UR35 ;  /* 0x0000002300137c82 */ /* 0x000fe20008000000 */
[----:B------:R-:W-:Y:S01]  /*1bc0*/  UMOV UR20, UR36 ;  /* 0x0000002400147c82 */ /* 0x000fe20008000000 */
[----:B------:R-:W-:Y:S01]  /*1bd0*/  UMOV UR12, UR36 ;  /* 0x00000024000c7c82 */ /* 0x000fe20008000000 */
[----:B------:R-:W-:Y:S01]  /*1be0*/  UMOV UR9, UR17 ;  /* 0x0000001100097c82 */ /* 0x000fe20008000000 */
[----:B------:R-:W-:Y:S01]  /*1bf0*/  UMOV UR10, UR18 ;  /* 0x00000012000a7c82 */ /* 0x000fe20008000000 */
[----:B------:R1:W-:Y:S01]  /*1c00*/  UTMALDG.3D [UR16], [UR30], desc[UR26] ;  /* 0x00001a101e0075b4 */ /* 0x0003e20008011000 */
[----:B------:R-:W-:Y:S01]  /*1c10*/  UIADD3 UR24, UPT, UPT, UR24, 0x1, URZ ;  /* 0x0000000118187890 */ /* 0x000fe2000fffe0ff */
[----:B------:R-:W-:-:S03]  /*1c20*/  UMOV UR25, UR6 ;  /* 0x0000000600197c82 */ /* 0x000fc60008000000 */
[----:B------:R-:W-:Y:S01]  /*1c30*/  UISETP.NE.AND UP0, UPT, UR24, UR21, UPT ;  /* 0x000000151800728c */ /* 0x000fe2000bf05270 */
[----:B------:R1:W-:Y:S08]  /*1c40*/  UTMALDG.3D [UR8], [UR28], desc[UR26] ;  /* 0x00001a081c0075b4 */ /* 0x0003f00008011000 */
[----:B------:R-:W-:Y:S05]  /*1c50*/  BRA.U UP0, `(.L_x_31) ;  /* 0xfffffffd005c7547 */ /* 0x000fea000b83ffff */
.L_x_26:
[----:B-1----:R-:W-:Y:S01]  /*1c60*/  LEA R2, R14, UR4, 0x3 ;  /* 0x000000040e027c11 */ /* 0x002fe2000f8e18ff */
[----:B------:R-:W-:Y:S01]  /*1c70*/  NOP ;  /* 0x0000000000007918 */ /* 0x000fe20000000000 */
[----:B--2---:R-:W-:Y:S02]  /*1c80*/  SHF.L.U32 R3, R12, 0x1f, RZ ;  /* 0x0000001f0c037819 */ /* 0x004fe400000006ff */
[----:B------:R-:W-:Y:S02]  /*1c90*/  LEA R4, R14, UR4, 0x4 ;  /* 0x000000040e047c11 */ /* 0x000fe4000f8e20ff */
[----:B------:R-:W1:Y:S02]  /*1ca0*/  SYNCS.PHASECHK.TRANS64.TRYWAIT P0, [R2+URZ+0x60], R3 ;  /* 0x00006003020075a7 */ /* 0x000e6400080011ff */
[----:B-1----:R-:W-:Y:S05]  /*1cb0*/  @!P0 BRA `(.L_x_32) ;  /* 0x0000004c00608947 */ /* 0x002fea0003800000 */
.L_x_98:
[----:B------:R-:W2:Y:S01]  /*1cc0*/  LDS.128 R4, [R4+0xf0] ;  /* 0x0000f00004047984 */ /* 0x000ea20000000c00 */
[----:B---3--:R-:W-:Y:S01]  /*1cd0*/  ISETP.GE.AND P0, PT, R72, 0x1, PT ;  /* 0x000000014800780c */ /* 0x008fe20003f06270 */
[----:B-1----:R-:W-:Y:S01]  /*1ce0*/  VIADD R2, R2, 0x70 ;  /* 0x0000007002027836 */ /* 0x002fe20000000000 */
[----:B------:R-:W-:Y:S01]  /*1cf0*/  @!PT LDS RZ, [RZ] ;  /* 0x00000000fffff984 */ /* 0x000fe20000000800 */
[----:B------:R-:W-:Y:S01]  /*1d00*/  @!PT LDS RZ, [RZ] ;  /* 0x00000000fffff984 */ /* 0x000fe20000000800 */
[----:B------:R-:W-:Y:S01]  /*1d10*/  @!PT LDS RZ, [RZ] ;  /* 0x00000000fffff984 */ /* 0x000fe20000000800 */
[----:B------:R-:W-:Y:S01]  /*1d20*/  @!PT LDS RZ, [RZ] ;  /* 0x00000000fffff984 */ /* 0x000fe20000000800 */
[----:B------:R1:W-:Y:S06]  /*1d30*/  MEMBAR.ALL.CTA ;  /* 0x0000000000007992 */ /* 0x0003ec0000008000 */
[----:B-1----:R-:W1:Y:S01]  /*1d40*/  FENCE.VIEW.ASYNC.S ;  /* 0x00000000000073c6 */ /* 0x002e620000000000 */
[----:B------:R-:W-:-:S04]  /*1d50*/  PRMT R2, RZ, 0x654, R2 ;  /* 0x00000654ff027816 */ /* 0x000fc80000000002 */
[----:B-1----:R1:W-:Y:S01]  /*1d60*/  SYNCS.ARRIVE.TRANS64.RED.A1T0 RZ, [R2+URZ], RZ ;  /* 0x000000ff02ff79a7 */ /* 0x0023e200081004ff */
[----:B--2---:R-:W-:-:S13]  /*1d70*/  LOP3.LUT P2, RZ, R6, 0x1, RZ, 0xc0, !PT ;  /* 0x0000000106ff7812 */ /* 0x004fda000784c0ff */
[----:B------:R-:W-:Y:S01]  /*1d80*/  @P2 SHF.R.U32.HI R3, RZ, 0x10, R5 ;  /* 0x00000010ff032819 */ /* 0x000fe20000011605 */
[----:B------:R-:W-:Y:S01]  /*1d90*/  VOTEU.ANY UP0, P2 ;  /* 0x0000000000ff7886 */ /* 0x000fe20001000100 */
[----:B------:R-:W-:Y:S02]  /*1da0*/  @P2 MOV R13, R4 ;  /* 0x00000004000d2202 */ /* 0x000fe40000000f00 */
[----:B------:R-:W-:Y:S02]  /*1db0*/  @P2 R2UR.BROADCAST UR8, R3 ;  /* 0x00000000030822ca */ /* 0x000fe400008e0000 */
[----:B------:R-:W-:-:S11]  /*1dc0*/  @P2 LOP3.LUT R11, R5, 0xffff, RZ, 0xc0, !PT ;  /* 0x0000ffff050b2812 */ /* 0x000fd600078ec0ff */
[----:B------:R-:W-:Y:S01]  /*1dd0*/  @UP0 UMOV UR36, UR8 ;  /* 0x0000000800240c82 */ /* 0x000fe20008000000 */
[----:B-1----:R-:W-:Y:S05]  /*1de0*/  @!P0 BRA `(.L_x_33) ;  /* 0x0000000000b88947 */ /* 0x002fea0003800000 */
[----:B------:R-:W4:Y:S01]  /*1df0*/  LDC.64 R4, c[0x0][0xb18] ;  /* 0x0002c600ff047b82 */ /* 0x000f220000000a00 */
[----:B------:R-:W-:-:S07]  /*1e00*/  ISETP.NE.AND P3, PT, R72, 0x1, PT ;  /* 0x000000014800780c */ /* 0x000fce0003f65270 */
[----:B------:R-:W1:Y:S08]  /*1e10*/  LDC.64 R6, c[0x0][0xb10] ;  /* 0x0002c400ff067b82 */ /* 0x000e700000000a00 */
[----:B------:R-:W2:Y:S08]  /*1e20*/  LDC R16, c[0x0][0xb20] ;  /* 0x0002c800ff107b82 */ /* 0x000eb00000000800 */
[----:B------:R-:W3:Y:S01]  /*1e30*/  LDC R18, c[0x0][0xb0c] ;  /* 0x0002c300ff127b82 */ /* 0x000ee20000000800 */
[----:B----4-:R-:W-:Y:S01]  /*1e40*/  IMAD.HI.U32 R17, R0, R5, RZ ;  /* 0x0000000500117227 */ /* 0x010fe200078e00ff */
[----:B------:R-:W-:-:S03]  /*1e50*/  ISETP.NE.AND P0, PT, R4, 0x1, PT ;  /* 0x000000010400780c */ /* 0x000fc60003f05270 */
[----:B------:R-:W-:-:S03]  /*1e60*/  IMAD.HI.U32 R5, R11, R5, RZ ;  /* 0x000000050b057227 */ /* 0x000fc600078e00ff */
[----:B------:R-:W4:Y:S01]  /*1e70*/  LDC.64 R2, c[0x0][0xb28] ;  /* 0x0002ca00ff027b82 */ /* 0x000f220000000a00 */
[----:B-1----:R-:W-:-:S04]  /*1e80*/  IMAD.HI.U32 R20, R9, R6, RZ ;  /* 0x0000000609147227 */ /* 0x002fc800078e00ff */
[----:B------:R-:W-:Y:S01]  /*1e90*/  IMAD.HI.U32 R22, R13, R6, RZ ;  /* 0x000000060d167227 */ /* 0x000fe200078e00ff */
[----:B------:R-:W-:Y:S02]  /*1ea0*/  SHF.R.U32.HI R20, RZ, R7, R20 ;  /* 0x00000007ff147219 */ /* 0x000fe40000011614 */
[-C--:B--2---:R-:W-:Y:S02]  /*1eb0*/  SHF.R.U32.HI R17, RZ, R16.reuse, R17 ;  /* 0x00000010ff117219 */ /* 0x084fe40000011611 */
[----:B------:R-:W-:Y:S02]  /*1ec0*/  SHF.R.U32.HI R16, RZ, R16, R5 ;  /* 0x00000010ff107219 */ /* 0x000fe40000011605 */
[----:B------:R-:W-:Y:S02]  /*1ed0*/  SEL R17, R0, R17, !P0 ;  /* 0x0000001100117207 */ /* 0x000fe40004000000 */
[----:B------:R-:W-:Y:S02]  /*1ee0*/  SHF.R.U32.HI R22, RZ, R7, R22 ;  /* 0x00000007ff167219 */ /* 0x000fe40000011616 */
[----:B---3--:R-:W-:-:S02]  /*1ef0*/  ISETP.NE.AND P1, PT, R18, 0x1, PT ;  /* 0x000000011200780c */ /* 0x008fc40003f25270 */
[----:B------:R-:W-:Y:S02]  /*1f00*/  SEL R5, R11, R16, !P0 ;  /* 0x000000100b057207 */ /* 0x000fe40004000000 */
[----:B------:R-:W-:Y:S02]  /*1f10*/  SEL R19, R9, R20, !P1 ;  /* 0x0000001409137207 */ /* 0x000fe40004800000 */
[----:B------:R-:W-:Y:S01]  /*1f20*/  SEL R7, R13, R22, !P1 ;  /* 0x000000160d077207 */ /* 0x000fe20004800000 */
[----:B----4-:R-:W-:-:S04]  /*1f30*/  IMAD.HI.U32 R20, R17, R2, RZ ;  /* 0x0000000211147227 */ /* 0x010fc800078e00ff */
        /* <DEDUP_REMOVED lines=10> */
[----:B------:R-:W-:-:S04]  /*1fe0*/  @!P0 IMAD.HI.U32 R16, R7, R2, RZ ;  /* 0x0000000207108227 */ /* 0x000fc800078e00ff */
[----:B------:R-:W-:Y:S01]  /*1ff0*/  IMAD.MOV R2, RZ, RZ, -R6 ;  /* 0x000000ffff027224 */ /* 0x000fe200078e0a06 */
[----:B------:R-:W-:-:S03]  /*2000*/  @!P0 SHF.R.U32.HI R16, RZ, R3, R16 ;  /* 0x00000003ff108219 */ /* 0x000fc60000011610 */
[----:B------:R-:W-:Y:S01]  /*2010*/  IMAD R2, R72, R2, R5 ;  /* 0x0000000248027224 */ /* 0x000fe200078e0205 */
        /* <DEDUP_REMOVED lines=11> */
.L_x_33:
[----:B------:R-:W1:Y:S02]  /*20d0*/  LDCU UR8, c[0x0][0xb30] ;  /* 0x00016600ff0877ac */ /* 0x000e640008000800 */
[----:B-1----:R-:W-:-:S09]  /*20e0*/  UISETP.NE.AND UP0, UPT, UR8, 0x1, UPT ;  /* 0x000000010800788c */ /* 0x002fd2000bf05270 */
[----:B------:R-:W-:Y:S05]  /*20f0*/  BRA.U UP0, `(.L_x_34) ;  /* 0x0000000100407547 */ /* 0x000fea000b800000 */
[----:B------:R-:W1:Y:S08]  /*2100*/  LDC.64 R4, c[0x0][0xb10] ;  /* 0x0002c400ff047b82 */ /* 0x000e700000000a00 */
[----:B------:R-:W2:Y:S08]  /*2110*/  LDC.64 R2, c[0x0][0xb18] ;  /* 0x0002c600ff027b82 */ /* 0x000eb00000000a00 */
[----:B------:R-:W3:Y:S08]  /*2120*/  LDC R6, c[0x0][0xb20] ;  /* 0x0002c800ff067b82 */ /* 0x000ef00000000800 */
[----:B------:R-:W4:Y:S01]  /*2130*/  LDC R16, c[0x0][0xb0c] ;  /* 0x0002c300ff107b82 */ /* 0x000f220000000800 */
[----:B-1----:R-:W-:-:S05]  /*2140*/  IMAD.HI.U32 R4, R13, R4, RZ ;  /* 0x000000040d047227 */ /* 0x002fca00078e00ff */
[----:B------:R-:W-:Y:S01]  /*2150*/  SHF.R.U32.HI R4, RZ, R5, R4 ;  /* 0x00000005ff047219 */ /* 0x000fe20000011604 */
[----:B--2---:R-:W-:Y:S01]  /*2160*/  IMAD.HI.U32 R3, R11, R3, RZ ;  /* 0x000000030b037227 */ /* 0x004fe200078e00ff */
[----:B------:R-:W-:-:S04]  /*2170*/  ISETP.NE.AND P0, PT, R2, 0x1, PT ;  /* 0x000000010200780c */ /* 0x000fc80003f05270 */
[----:B---3--:R-:W-:-:S04]  /*2180*/  SHF.R.U32.HI R6, RZ, R6, R3 ;  /* 0x00000006ff067219 */ /* 0x008fc80000011603 */
[----:B------:R-:W-:Y:S02]  /*2190*/  SEL R3, R11, R6, !P0 ;  /* 0x000000060b037207 */ /* 0x000fe40004000000 */
[----:B----4-:R-:W-:-:S04]  /*21a0*/  ISETP.NE.AND P1, PT, R16, 0x1, PT ;  /* 0x000000011000780c */ /* 0x010fc80003f25270 */
[----:B------:R-:W-:-:S05]  /*21b0*/  SEL R4, R13, R4, !P1 ;  /* 0x000000040d047207 */ /* 0x000fca0004800000 */
[----:B------:R-:W-:Y:S02]  /*21c0*/  IMAD.IADD R5, R3, 0x1, -R4 ;  /* 0x0000000103057824 */ /* 0x000fe400078e0a04 */
[----:B------:R-:W-:Y:S02]  /*21d0*/  IMAD.IADD R3, R4, 0x1, -R3 ;  /* 0x0000000104037824 */ /* 0x000fe400078e0a03 */
[----:B------:R-:W-:Y:S02]  /*21e0*/  IMAD R13, R5, R16, R13 ;  /* 0x00000010050d7224 */ /* 0x000fe400078e020d */
[----:B------:R-:W-:-:S07]  /*21f0*/  IMAD R11, R3, R2, R11 ;  /* 0x00000002030b7224 */ /* 0x000fce00078e020b */
.L_x_34:
[----:B------:R-:W-:Y:S01]  /*2200*/  VIADD R14, R14, 0x1 ;  /* 0x000000010e0e7836 */ /* 0x000fe20000000000 */
[----:B------:R-:W-:Y:S01]  /*2210*/  PLOP3.LUT P1, PT, PT, PT, PT, 0x80, 0x8 ;  /* 0x000000000008781c */ /* 0x000fe20003f2f070 */
[----:B------:R-:W-:Y:S02]  /*2220*/  IMAD.IADD R167, R13, 0x1, R166 ;  /* 0x000000010da77824 */ /* 0x000fe400078e02a6 */
[----:B------:R-:W-:Y:S01]  /*2230*/  IMAD.IADD R165, R11, 0x1, R164 ;  /* 0x000000010ba57824 */ /* 0x000fe200078e02a4 */
[----:B------:R-:W-:-:S04]  /*2240*/  ISETP.NE.AND P0, PT, R14, 0x2, PT ;  /* 0x000000020e00780c */ /* 0x000fc80003f05270 */
[----:B------:R-:W-:Y:S02]  /*2250*/  SEL R3, RZ, 0x1, P0 ;  /* 0x00000001ff037807 */ /* 0x000fe40000000000 */
[----:B------:R-:W-:Y:S02]  /*2260*/  SEL R14, R14, RZ, P0 ;  /* 0x000000ff0e0e7207 */ /* 0x000fe40000000000 */
[----:B------:R-:W-:Y:S01]  /*2270*/  LOP3.LUT R12, R12, R3, RZ, 0x3c, !PT ;  /* 0x000000030c0c7212 */ /* 0x000fe200078e3cff */
[----:B------:R-:W-:Y:S06]  /*2280*/  @P2 BRA `(.L_x_35) ;  /* 0xfffffff000982947 */ /* 0x000fec000383ffff */
[----:B------:R-:W-:Y:S01]  /*2290*/  UIADD3 UR4, UPT, UPT, UR4, 0x20, URZ ;  /* 0x0000002004047890 */ /* 0x000fe2000fffe0ff */
[----:B------:R-:W-:-:S03]  /*22a0*/  SHF.L.U32 R3, R15, 0x1f, RZ ;  /* 0x0000001f0f037819 */ /* 0x000fc600000006ff */
[----:B------:R-:W-:-:S09]  /*22b0*/  ULEA UR5, UR6, UR4, 0x3 ;  /* 0x0000000406057291 */ /* 0x000fd2000f8e18ff */
[----:B------:R-:W1:Y:S02]  /*22c0*/  SYNCS.PHASECHK.TRANS64.TRYWAIT P0, [UR5], R3 ;  /* 0x00000003ff0075a7 */ /* 0x000e640008001105 */
[----:B-1----:R-:W-:Y:S05]  /*22d0*/  @!P0 BRA `(.L_x_36) ;  /* 0x0000004400ec8947 */ /* 0x002fea0003800000 */
.L_x_100:
[----:B------:R-:W-:-:S04]  /*22e0*/  UIADD3 UR6, UPT, UPT, UR6, 0x1, URZ ;  /* 0x0000000106067890 */ /* 0x000fc8000fffe0ff */
[----:B------:R-:W-:-:S04]  /*22f0*/  UISETP.NE.AND UP0, UPT, UR6, 0x4, UPT ;  /* 0x000000040600788c */ /* 0x000fc8000bf05270 */
[----:B------:R-:W-:Y:S02]  /*2300*/  USEL UR7, URZ, 0x1, UP0 ;  /* 0x00000001ff077887 */ /* 0x000fe40008000000 */
[----:B------:R-:W-:-:S04]  /*2310*/  USEL UR6, UR6, URZ, UP0 ;  /* 0x000000ff06067287 */ /* 0x000fc80008000000 */
[----:B------:R-:W-:Y:S01]  /*2320*/  ULEA UR5, UR6, UR4, 0x3 ;  /* 0x0000000406057291 */ /* 0x000fe2000f8e18ff */
[----:B------:R-:W-:-:S04]  /*2330*/  LOP3.LUT R2, R15, UR7, RZ, 0x3c, !PT ;  /* 0x000000070f027c12 */ /* 0x000fc8000f8e3cff */
[----:B-1----:R-:W-:-:S04]  /*2340*/  SHF.L.U32 R3, R2, 0x1f, RZ ;  /* 0x0000001f02037819 */ /* 0x002fc800000006ff */
[----:B------:R-:W1:Y:S02]  /*2350*/  SYNCS.PHASECHK.TRANS64.TRYWAIT P0, [UR5], R3 ;  /* 0x00000003ff0075a7 */ /* 0x000e640008001105 */
[----:B-1----:R-:W-:Y:S05]  /*2360*/  @!P0 BRA `(.L_x_37) ;  /* 0x0000004400e08947 */ /* 0x002fea0003800000 */
.L_x_102:
        /* <DEDUP_REMOVED lines=9> */
.L_x_104:
[----:B------:R-:W-:-:S04]  /*2400*/  UIADD3 UR6, UPT, UPT, UR6, 0x1, URZ ;  /* 0x0000000106067890 */ /* 0x000fc8000fffe0ff */
[----:B------:R-:W-:-:S04]  /*2410*/  UISETP.NE.AND UP0, UPT, UR6, 0x4, UPT ;  /* 0x000000040600788c */ /* 0x000fc8000bf05270 */
[----:B------:R-:W-:Y:S02]  /*2420*/  USEL UR5, URZ, 0x1, UP0 ;  /* 0x00000001ff057887 */ /* 0x000fe40008000000 */
[----:B------:R-:W-:-:S04]  /*2430*/  USEL UR6, UR6, URZ, UP0 ;  /* 0x000000ff06067287 */ /* 0x000fc80008000000 */
[----:B------:R-:W-:Y:S01]  /*2440*/  ULEA UR6, UR6, UR4, 0x3 ;  /* 0x0000000406067291 */ /* 0x000fe2000f8e18ff */
[----:B-1----:R-:W-:-:S04]  /*2450*/  LOP3.LUT R3, R2, UR5, RZ, 0x3c, !PT ;  /* 0x0000000502037c12 */ /* 0x002fc8000f8e3cff */
[----:B------:R-:W-:Y:S01]  /*2460*/  SHF.L.U32 R3, R3, 0x1f, RZ ;  /* 0x0000001f03037819 */ /* 0x000fe200000006ff */
[----:B----4-:R-:W-:-:S07]  /*2470*/  IMAD.U32 R0, RZ, RZ, UR6 ;  /* 0x00000006ff007e24 */ /* 0x010fce000f8e00ff */
.L_x_39:
[----:B-1----:R1:W2:Y:S02]  /*2480*/  SYNCS.PHASECHK.TRANS64.TRYWAIT P0, [R0+URZ], R3 ;  /* 0x00000003000075a7 */ /* 0x0022a400080011ff */
[----:B--2---:R-:W-:Y:S05]  /*2490*/  @!P0 NANOSLEEP.SYNCS 0x989680 ;  /* 0x009896800000895d */ /* 0x004fea0003900000 */
[----:B------:R-:W2:Y:S02]  /*24a0*/  @!P0 SYNCS.PHASECHK.TRANS64 P0, [R0+URZ], R3 ;  /* 0x00000003000085a7 */ /* 0x000ea400080010ff */
[----:B--2---:R-:W-:Y:S05]  /*24b0*/  @P0 EXIT ;  /* 0x000000000000094d */ /* 0x004fea0003800000 */
[----:B------:R-:W-:Y:S05]  /*24c0*/  BRA `(.L_x_39) ;  /* 0xfffffffc00ec7947 */ /* 0x000fea000383ffff */
.L_x_17:
[----:B------:R-:W-:-:S04]  /*24d0*/  UISETP.NE.AND UP1, UPT, UR37, URZ, UPT ;  /* 0x000000ff2500728c */ /* 0x000fc8000bf25270 */
[----:B------:R-:W-:-:S09]  /*24e0*/  UISETP.NE.OR UP1, UPT, UR8, 0x1, UP1 ;  /* 0x000000010800788c */ /* 0x000fd20008f25670 */
[----:B------:R-:W-:Y:S05]  /*24f0*/  BRA.U UP1, `(.L_x_40) ;  /* 0x0000000501487547 */ /* 0x000fea000b800000 */
[----:B------:R-:W-:Y:S01]  /*2500*/  ISETP.NE.AND P2, PT, R2, RZ, PT ;  /* 0x000000ff0200720c */ /* 0x000fe20003f45270 */
[----:B------:R-:W-:Y:S01]  /*2510*/  IMAD.MOV.U32 R12, RZ, RZ, 0x1 ;  /* 0x00000001ff0c7424 */ /* 0x000fe200078e00ff */
[----:B------:R-:W-:Y:S02]  /*2520*/  CS2R R10, SRZ ;  /* 0x00000000000a7805 */ /* 0x000fe4000001ff00 */
[----:B------:R-:W-:Y:S01]  /*2530*/  CS2R R8, SRZ ;  /* 0x0000000000087805 */ /* 0x000fe2000001ff00 */
[----:B------:R-:W-:Y:S01]  /*2540*/  UMOV UR4, 0x400 ;  /* 0x0000040000047882 */ /* 0x000fe20000000000 */
[----:B------:R-:W-:Y:S01]  /*2550*/  UMOV UR6, URZ ;  /* 0x000000ff00067c82 */ /* 0x000fe20008000000 */
[----:B------:R-:W-:-:S12]  /*2560*/  ULEA UR37, UR37, UR4, 0x18 ;  /* 0x0000000425257291 */ /* 0x000fd8000f8ec0ff */
.L_x_44:
[----:B------:R-:W-:Y:S02]  /*2570*/  LEA R0, R8, UR37, 0x3 ;  /* 0x0000002508007c11 */ /* 0x000fe4000f8e18ff */
[----:B------:R-:W-:-:S03]  /*2580*/  SHF.L.U32 R5, R9, 0x1f, RZ ;  /* 0x0000001f09057819 */ /* 0x000fc600000006ff */
[----:B------:R-:W-:Y:S01]  /*2590*/  VIADD R4, R0, 0xd0 ;  /* 0x000000d000047836 */ /* 0x000fe20000000000 */
[----:B------:R-:W1:Y:S02]  /*25a0*/  SYNCS.PHASECHK.TRANS64.TRYWAIT P0, [R0+URZ+0xc0], R5 ;  /* 0x0000c005000075a7 */ /* 0x000e6400080011ff */
[----:B-1----:R-:W-:Y:S05]  /*25b0*/  @!P0 BRA `(.L_x_41) ;  /* 0x00000044007c8947 */ /* 0x002fea0003800000 */
.L_x_105:
[----:B------:R-:W-:Y:S01]  /*25c0*/  ULEA UR5, UR6, UR37, 0x3 ;  /* 0x0000002506057291 */ /* 0x000fe2000f8e18ff */
[----:B------:R-:W-:Y:S02]  /*25d0*/  PRMT R4, RZ, 0x654, R4 ;  /* 0x00000654ff047816 */ /* 0x000fe40000000004 */
[----:B-1----:R-:W-:Y:S01]  /*25e0*/  SHF.L.U32 R5, R12, 0x1f, RZ ;  /* 0x0000001f0c057819 */ /* 0x002fe200000006ff */
[----:B------:R-:W-:Y:S01]  /*25f0*/  UIADD3 UR4, UPT, UPT, UR5, 0x60, URZ ;  /* 0x0000006005047890 */ /* 0x000fe2000fffe0ff */
[----:B------:R1:W-:Y:S05]  /*2600*/  SYNCS.ARRIVE.TRANS64.RED.A1T0 RZ, [R4+URZ], RZ ;  /* 0x000000ff04ff79a7 */ /* 0x0003ea00081004ff */
[----:B------:R-:W-:Y:S01]  /*2610*/  IMAD.U32 R7, RZ, RZ, UR4 ;  /* 0x00000004ff077e24 */ /* 0x000fe2000f8e00ff */
[----:B------:R-:W2:Y:S04]  /*2620*/  SYNCS.PHASECHK.TRANS64.TRYWAIT P0, [UR5+0x70], R5 ;  /* 0x00007005ff0075a7 */ /* 0x000ea80008001105 */
[----:B------:R-:W-:Y:S01]  /*2630*/  PRMT R6, R2, 0x654, R7 ;  /* 0x0000065402067816 */ /* 0x000fe20000000007 */
[----:B-1----:R-:W-:Y:S01]  /*2640*/  @!P2 IMAD.MOV.U32 R4, RZ, RZ, 0x10 ;  /* 0x00000010ff04a424 */ /* 0x002fe200078e00ff */
[----:B--2---:R-:W-:Y:S06]  /*2650*/  @!P0 BRA `(.L_x_42) ;  /* 0x0000004400688947 */ /* 0x004fec0003800000 */
.L_x_107:
[----:B------:R-:W-:Y:S01]  /*2660*/  ULEA UR4, UR6, UR37, 0x4 ;  /* 0x0000002506047291 */ /* 0x000fe2000f8e20ff */
[----:B------:R-:W-:Y:S01]  /*2670*/  SEL R3, R6, R3, !P2 ;  /* 0x0000000306037207 */ /* 0x000fe20005000000 */
[----:B------:R-:W-:Y:S01]  /*2680*/  UIADD3 UR5, UPT, UPT, UR5, 0x60, URZ ;  /* 0x0000006005057890 */ /* 0x000fe2000fffe0ff */
[----:B-1----:R-:W-:Y:S01]  /*2690*/  LEA R0, R11, UR37, 0x3 ;  /* 0x000000250b007c11 */ /* 0x002fe2000f8e18ff */
[----:B------:R-:W-:Y:S01]  /*26a0*/  UIADD3 UR4, UPT, UPT, UR4, 0xf0, URZ ;  /* 0x000000f004047890 */ /* 0x000fe2000fffe0ff */
[----:B------:R-:W-:Y:S01]  /*26b0*/  SHF.L.U32 R5, R10, 0x1f, RZ ;  /* 0x0000001f0a057819 */ /* 0x000fe200000006ff */
[----:B------:R1:W-:Y:S01]  /*26c0*/  @!P2 SYNCS.ARRIVE.TRANS64.RED RZ, [R3+URZ], R4 ;  /* 0x0000000403ffa9a7 */ /* 0x0003e200080004ff */
[----:B------:R-:W-:Y:S01]  /*26d0*/  UIADD3 UR6, UPT, UPT, UR6, 0x1, URZ ;  /* 0x0000000106067890 */ /* 0x000fe2000fffe0ff */
[----:B------:R-:W-:-:S03]  /*26e0*/  VIADD R8, R8, 0x1 ;  /* 0x0000000108087836 */ /* 0x000fc60000000000 */
[----:B------:R-:W-:Y:S02]  /*26f0*/  UISETP.NE.AND UP0, UPT, UR6, 0x2, UPT ;  /* 0x000000020600788c */ /* 0x000fe4000bf05270 */
[----:B------:R-:W-:Y:S06]  /*2700*/  UGETNEXTWORKID.BROADCAST [UR4], [UR5] ;  /* 0x00000000040073ca */ /* 0x000fec0008000100 */
[----:B------:R-:W-:Y:S01]  /*2710*/  USEL UR4, URZ, 0x1, UP0 ;  /* 0x00000001ff047887 */ /* 0x000fe20008000000 */
[----:B------:R-:W-:Y:S01]  /*2720*/  ISETP.NE.AND P0, PT, R8, 0x2, PT ;  /* 0x000000020800780c */ /* 0x000fe20003f05270 */
[----:B------:R-:W-:Y:S01]  /*2730*/  USEL UR6, UR6, URZ, UP0 ;  /* 0x000000ff06067287 */ /* 0x000fe20008000000 */
[----:B------:R-:W2:Y:S03]  /*2740*/  SYNCS.PHASECHK.TRANS64.TRYWAIT P1, [R0+URZ+0x60], R5 ;  /* 0x00006005000075a7 */ /* 0x000ea600080211ff */
[----:B------:R-:W-:Y:S01]  /*2750*/  LOP3.LUT R12, R12, UR4, RZ, 0x3c, !PT ;  /* 0x000000040c0c7c12 */ /* 0x000fe2000f8e3cff */
[----:B-12---:R-:W-:Y:S07]  /*2760*/  @!P1 BRA `(.L_x_43) ;  /* 0x00000044003c9947 */ /* 0x006fee0003800000 */
.L_x_108:
[C---:B------:R-:W-:Y:S01]  /*2770*/  LEA R4, R11.reuse, UR37, 0x4 ;  /* 0x000000250b047c11 */ /* 0x040fe2000f8e20ff */
[----:B-1----:R-:W-:Y:S01]  /*2780*/  VIADD R0, R0, 0x70 ;  /* 0x0000007000007836 */ /* 0x002fe20000000000 */
[----:B------:R-:W-:Y:S01]  /*2790*/  SEL R8, R8, RZ, P0 ;  /* 0x000000ff08087207 */ /* 0x000fe20000000000 */
[----:B------:R-:W-:-:S03]  /*27a0*/  VIADD R11, R11, 0x1 ;  /* 0x000000010b0b7836 */ /* 0x000fc60000000000 */
[----:B------:R-:W1:Y:S01]  /*27b0*/  LDS.128 R4, [R4+0xf0] ;  /* 0x0000f00004047984 */ /* 0x000e620000000c00 */
[----:B------:R-:W-:Y:S02]  /*27c0*/  PRMT R0, RZ, 0x654, R0 ;  /* 0x00000654ff007816 */ /* 0x000fe40000000000 */
[C---:B------:R-:W-:Y:S01]  /*27d0*/  ISETP.NE.AND P1, PT, R11.reuse, 0x2, PT ;  /* 0x000000020b00780c */ /* 0x040fe20003f25270 */
[----:B------:R-:W-:Y:S01]  /*27e0*/  @!PT LDS RZ, [RZ] ;  /* 0x00000000fffff984 */ /* 0x000fe20000000800 */
[----:B------:R-:W-:Y:S01]  /*27f0*/  @!PT LDS RZ, [RZ] ;  /* 0x00000000fffff984 */ /* 0x000fe20000000800 */
[----:B------:R-:W-:Y:S01]  /*2800*/  @!PT LDS RZ, [RZ] ;  /* 0x00000000fffff984 */ /* 0x000fe20000000800 */
[----:B------:R-:W-:Y:S01]  /*2810*/  @!PT LDS RZ, [RZ] ;  /* 0x00000000fffff984 */ /* 0x000fe20000000800 */
[----:B------:R2:W-:Y:S06]  /*2820*/  MEMBAR.ALL.CTA ;  /* 0x0000000000007992 */ /* 0x0005ec0000008000 */
[----:B--2---:R-:W2:Y:S01]  /*2830*/  FENCE.VIEW.ASYNC.S ;  /* 0x00000000000073c6 */ /* 0x004ea20000000000 */
[----:B------:R-:W-:Y:S01]  /*2840*/  SEL R11, R11, RZ, P1 ;  /* 0x000000ff0b0b7207 */ /* 0x000fe20000800000 */
[----:B--2---:R2:W-:Y:S01]  /*2850*/  SYNCS.ARRIVE.TRANS64.RED.A1T0 RZ, [R0+URZ], RZ ;  /* 0x000000ff00ff79a7 */ /* 0x0045e200081004ff */
[----:B-1----:R-:W-:-:S02]  /*2860*/  LOP3.LUT P3, RZ, R6, 0x1, RZ, 0xc0, !PT ;  /* 0x0000000106ff7812 */ /* 0x002fc4000786c0ff */
[----:B------:R-:W-:-:S04]  /*2870*/  SEL R5, RZ, 0x1, P1 ;  /* 0x00000001ff057807 */ /* 0x000fc80000800000 */
[----:B------:R-:W-:Y:S02]  /*2880*/  LOP3.LUT R10, R10, R5, RZ, 0x3c, !PT ;  /* 0x000000050a0a7212 */ /* 0x000fe400078e3cff */
[----:B--2---:R-:W-:-:S04]  /*2890*/  SEL R0, RZ, 0x1, P0 ;  /* 0x00000001ff007807 */ /* 0x004fc80000000000 */
[----:B------:R-:W-:Y:S01]  /*28a0*/  LOP3.LUT R9, R9, R0, RZ, 0x3c, !PT ;  /* 0x0000000009097212 */ /* 0x000fe200078e3cff */
[----:B------:R-:W-:Y:S06]  /*28b0*/  @P3 BRA `(.L_x_44) ;  /* 0xfffffffc002c3947 */ /* 0x000fec000383ffff */
[----:B------:R-:W-:Y:S01]  /*28c0*/  ULEA UR5, UR6, UR37, 0x3 ;  /* 0x0000002506057291 */ /* 0x000fe2000f8e18ff */
[----:B------:R-:W-:-:S08]  /*28d0*/  SHF.L.U32 R3, R12, 0x1f, RZ ;  /* 0x0000001f0c037819 */ /* 0x000fd000000006ff */
[----:B------:R-:W1:Y:S02]  /*28e0*/  SYNCS.PHASECHK.TRANS64 P0, [UR5+0x70], R3 ;  /* 0x00007003ff0075a7 */ /* 0x000e640008001005 */
[----:B-1----:R-:W-:Y:S05]  /*28f0*/  @P0 BRA `(.L_x_45) ;  /* 0x0000000000080947 */ /* 0x002fea0003800000 */
[----:B------:R-:W1:Y:S02]  /*2900*/  SYNCS.PHASECHK.TRANS64.TRYWAIT P0, [UR5+0x70], R3 ;  /* 0x00007003ff0075a7 */ /* 0x000e640008001105 */
[----:B-1----:R-:W-:Y:S05]  /*2910*/  @!P0 BRA `(.L_x_46) ;  /* 0x0000004000e48947 */ /* 0x002fea0003800000 */
.L_x_45:
[----:B------:R-:W-:-:S04]  /*2920*/  UIADD3 UR4, UPT, UPT, UR6, 0x1, URZ ;  /* 0x0000000106047890 */ /* 0x000fc8000fffe0ff */
[----:B------:R-:W-:-:S04]  /*2930*/  UISETP.NE.AND UP0, UPT, UR4, 0x2, UPT ;  /* 0x000000020400788c */ /* 0x000fc8000bf05270 */
[----:B------:R-:W-:Y:S02]  /*2940*/  USEL UR7, URZ, 0x1, UP0 ;  /* 0x00000001ff077887 */ /* 0x000fe40008000000 */
[----:B------:R-:W-:-:S04]  /*2950*/  USEL UR4, UR4, URZ, UP0 ;  /* 0x000000ff04047287 */ /* 0x000fc80008000000 */
[----:B------:R-:W-:Y:S01]  /*2960*/  ULEA UR4, UR4, UR37, 0x3 ;  /* 0x0000002504047291 */ /* 0x000fe2000f8e18ff */
[----:B-1----:R-:W-:-:S04]  /*2970*/  LOP3.LUT R3, R12, UR7, RZ, 0x3c, !PT ;  /* 0x000000070c037c12 */ /* 0x002fc8000f8e3cff */
[----:B------:R-:W-:-:S04]  /*2980*/  SHF.L.U32 R0, R3, 0x1f, RZ ;  /* 0x0000001f03007819 */ /* 0x000fc800000006ff */
[----:B------:R-:W1:Y:S02]  /*2990*/  SYNCS.PHASECHK.TRANS64 P0, [UR4+0x70], R0 ;  /* 0x00007000ff0075a7 */ /* 0x000e640008001004 */
[----:B-1----:R-:W-:Y:S05]  /*29a0*/  @P0 EXIT ;  /* 0x000000000000094d */ /* 0x002fea0003800000 */
[----:B------:R-:W-:Y:S02]  /*29b0*/  SHF.L.U32 R3, R3, 0x1f, RZ ;  /* 0x0000001f03037819 */ /* 0x000fe400000006ff */
[----:B------:R-:W-:-:S07]  /*29c0*/  MOV R0, UR4 ;  /* 0x0000000400007c02 */ /* 0x000fce0008000f00 */
.L_x_47:
[----:B-1----:R1:W2:Y:S02]  /*29d0*/  SYNCS.PHASECHK.TRANS64.TRYWAIT P0, [R0+URZ+0x70], R3 ;  /* 0x00007003000075a7 */ /* 0x0022a400080011ff */
[----:B--2---:R-:W-:Y:S05]  /*29e0*/  @!P0 NANOSLEEP.SYNCS 0x989680 ;  /* 0x009896800000895d */ /* 0x004fea0003900000 */
[----:B------:R-:W2:Y:S02]  /*29f0*/  @!P0 SYNCS.PHASECHK.TRANS64 P0, [R0+URZ+0x70], R3 ;  /* 0x00007003000085a7 */ /* 0x000ea400080010ff */
[----:B--2---:R-:W-:Y:S05]  /*2a00*/  @P0 EXIT ;  /* 0x000000000000094d */ /* 0x004fea0003800000 */
[----:B------:R-:W-:Y:S05]  /*2a10*/  BRA `(.L_x_47) ;  /* 0xfffffffc00ec7947 */ /* 0x000fea000383ffff */
.L_x_40:
[----:B------:R-:W-:-:S09]  /*2a20*/  UISETP.NE.AND UP1, UPT, UR8, URZ, UPT ;  /* 0x000000ff0800728c */ /* 0x000fd2000bf25270 */
[----:B------:R-:W-:Y:S05]  /*2a30*/  BRA.U UP1, `(.L_x_48) ;  /* 0x0000000d01607547 */ /* 0x000fea000b800000 */
[----:B------:R-:W-:Y:S01]  /*2a40*/  UMOV UR4, 0x40 ;  /* 0x0000004000047882 */ /* 0x000fe20000000000 */
[----:B------:R-:W-:Y:S01]  /*2a50*/  NOP ;  /* 0x0000000000007918 */ /* 0x000fe20000000000 */
[----:B------:R-:W-:Y:S01]  /*2a60*/  ULEA UR4, UR37, UR4, 0x18 ;  /* 0x0000000425047291 */ /* 0x000fe2000f8ec0ff */
[----:B------:R-:W-:Y:S02]  /*2a70*/  UMOV UR5, 0x400 ;  /* 0x0000040000057882 */ /* 0x000fe40000000000 */
[----:B------:R-:W-:-:S06]  /*2a80*/  ULEA UR37, UR37, UR5, 0x18 ;  /* 0x0000000525257291 */ /* 0x000fcc000f8ec0ff */
[----:B------:R-:W1:Y:S02]  /*2a90*/  LDS.U8 R0, [UR4+0x1c] ;  /* 0x00001c04ff007984 */ /* 0x000e640008000000 */
[----:B-1----:R-:W-:-:S13]  /*2aa0*/  ISETP.NE.AND P0, PT, R0, RZ, PT ;  /* 0x000000ff0000720c */ /* 0x002fda0003f05270 */
[----:B------:R-:W-:Y:S05]  /*2ab0*/  @P0 BRA `(.L_x_49) ;  /* 0x0000000000580947 */ /* 0x000fea0003800000 */
[----:B------:R-:W-:-:S13]  /*2ac0*/  ELECT P0, URZ, PT ;  /* 0x0000000000ff782f */ /* 0x000fda0003800000 */
[----:B------:R-:W-:Y:S05]  /*2ad0*/  @!P0 BRA `(.L_x_50) ;  /* 0x0000000000608947 */ /* 0x000fea0003800000 */
[----:B------:R-:W-:Y:S01]  /*2ae0*/  UMOV UR5, 0x10 ;  /* 0x0000001000057882 */ /* 0x000fe20000000000 */
[----:B------:R-:W-:Y:S01]  /*2af0*/  HFMA2 R0, -RZ, RZ, 0, 5.9604644775390625e-08 ;  /* 0x00000001ff007431 */ /* 0x000fe200000001ff */
[----:B------:R-:W-:-:S03]  /*2b00*/  MOV R2, 0xffff ;  /* 0x0000ffff00027802 */ /* 0x000fc60000000f00 */
[----:B------:R-:W-:Y:S04]  /*2b10*/  DEPBAR.LE SB1, 0x36 ;  /* 0x00009d800000791a */ /* 0x000fe80000000000 */
[----:B------:R-:W1:Y:S02]  /*2b20*/  UTCATOMSWS.FIND_AND_SET.ALIGN UP0, UR5, UR5 ;  /* 0x00000005000575e3 */ /* 0x000e640008000800 */
[----:B-1----:R-:W-:Y:S01]  /*2b30*/  MOV R3, UR5 ;  /* 0x0000000500037c02 */ /* 0x002fe20008000f00 */
[----:B------:R-:W-:Y:S06]  /*2b40*/  BRA.U UP0, `(.L_x_51) ;  /* 0x0000000100187547 */ /* 0x000fec000b800000 */
.L_x_52:
[----:B------:R-:W-:Y:S05]  /*2b50*/  NANOSLEEP 0x64 ;  /* 0x000000640000795d */ /* 0x000fea0003800000 */
[----:B------:R-:W-:-:S05]  /*2b60*/  UMOV UR5, 0x10 ;  /* 0x0000001000057882 */ /* 0x000fca0000000000 */
[----:B------:R-:W-:Y:S04]  /*2b70*/  DEPBAR.LE SB1, 0x36 ;  /* 0x00009d800000791a */ /* 0x000fe80000000000 */
[----:B------:R-:W1:Y:S02]  /*2b80*/  UTCATOMSWS.FIND_AND_SET.ALIGN UP0, UR5, UR5 ;  /* 0x00000005000575e3 */ /* 0x000e640008000800 */
[----:B-1----:R-:W-:Y:S01]  /*2b90*/  MOV R3, UR5 ;  /* 0x0000000500037c02 */ /* 0x002fe20008000f00 */
[----:B------:R-:W-:Y:S05]  /*2ba0*/  BRA.U !UP0, `(.L_x_52) ;  /* 0xfffffffd08e87547 */ /* 0x000fea000b83ffff */
.L_x_51:
[-C--:B------:R-:W-:Y:S02]  /*2bb0*/  SHF.L.U32 R2, R2, R3.reuse, RZ ;  /* 0x0000000302027219 */ /* 0x080fe400000006ff */
[----:B------:R-:W-:Y:S01]  /*2bc0*/  SHF.L.U32 R0, R0, R3, RZ ;  /* 0x0000000300007219 */ /* 0x000fe200000006ff */
[----:B------:R-:W-:Y:S02]  /*2bd0*/  IMAD.SHL.U32 R3, R3, 0x20, RZ ;  /* 0x0000002003037824 */ /* 0x000fe400078e00ff */
[----:B------:R1:W-:Y:S04]  /*2be0*/  ATOMS.OR RZ, [UR4+0x14], R2 ;  /* 0x00001402ffff798c */ /* 0x0003e8000b000004 */
[----:B------:R1:W-:Y:S04]  /*2bf0*/  ATOMS.OR RZ, [UR4+0x18], R0 ;  /* 0x00001800ffff798c */ /* 0x0003e8000b000004 */
[----:B------:R1:W-:Y:S01]  /*2c00*/  STS [UR37+0x110], R3 ;  /* 0x00011003ff007988 */ /* 0x0003e20008000825 */
[----:B------:R-:W-:Y:S05]  /*2c10*/  BRA `(.L_x_50) ;  /* 0x0000000000107947 */ /* 0x000fea0003800000 */
.L_x_49:
[----:B------:R-:W-:Y:S02]  /*2c20*/  MOV R0, 0xffffffff ;  /* 0xffffffff00007802 */ /* 0x000fe40000000f00 */
[----:B------:R-:W-:-:S03]  /*2c30*/  MOV R2, 0x2c60 ;  /* 0x00002c6000027802 */ /* 0x000fc60000000f00 */
[----:B------:R1:W-:Y:S04]  /*2c40*/  STS [UR37+0x110], R0 ;  /* 0x00011000ff007988 */ /* 0x0003e80008000825 */
[----:B-1-3-5:R-:W-:Y:S05]  /*2c50*/  CALL.REL.NOINC `($__internal_1_$__cuda_sm10x_tcgen05_guardrail_trap_phase_invalid_during_alloc) ;  /* 0x0000004400607944 */ /* 0x02afea0003c00000 */
.L_x_50:
[----:B------:R-:W-:Y:S05]  /*2c60*/  WARPSYNC.ALL ;  /* 0x0000000000007948 */ /* 0x000fea0003800000 */
[----:B------:R-:W2:Y:S01]  /*2c70*/  S2UR UR6, SR_CgaCtaId ;  /* 0x00000000000679c3 */ /* 0x000ea20000008800 */
[----:B------:R-:W-:Y:S01]  /*2c80*/  UMOV UR4, 0x400 ;  /* 0x0000040000047882 */ /* 0x000fe20000000000 */
[----:B------:R-:W-:-:S06]  /*2c90*/  NOP ;  /* 0x0000000000007918 */ /* 0x000fcc0000000000 */
[----:B------:R-:W-:Y:S06]  /*2ca0*/  BAR.ARV 0x6, 0xa0 ;  /* 0x0182800000007b1d */ /* 0x000fec0000002000 */
[----:B------:R-:W4:Y:S01]  /*2cb0*/  LDCU UR7, c[0x0][0x38c] ;  /* 0x00007180ff0777ac */ /* 0x000f220008000800 */
[----:B------:R-:W-:Y:S01]  /*2cc0*/  IMAD.MOV.U32 R11, RZ, RZ, 0x1 ;  /* 0x00000001ff0b7424 */ /* 0x000fe200078e00ff */
[----:B------:R-:W-:Y:S01]  /*2cd0*/  CS2R R8, SRZ ;  /* 0x0000000000087805 */ /* 0x000fe2000001ff00 */
[----:B------:R-:W-:Y:S01]  /*2ce0*/  IMAD.MOV.U32 R10, RZ, RZ, RZ ;  /* 0x000000ffff0a7224 */ /* 0x000fe200078e00ff */
[----:B------:R-:W-:Y:S01]  /*2cf0*/  UMOV UR18, URZ ;  /* 0x000000ff00127c82 */ /* 0x000fe20008000000 */
[----:B------:R-:W-:Y:S01]  /*2d00*/  UMOV UR17, URZ ;  /* 0x000000ff00117c82 */ /* 0x000fe20008000000 */
[----:B------:R-:W-:Y:S01]  /*2d10*/  UMOV UR20, 0x0 ;  /* 0x0000000000147882 */ /* 0x000fe20000000000 */
[----:B------:R-:W-:Y:S01]  /*2d20*/  UMOV UR21, 0x81004a0 ;  /* 0x081004a000157882 */ /* 0x000fe20000000000 */
[----:B--2---:R-:W-:Y:S01]  /*2d30*/  ULEA UR6, UR6, UR4, 0x18 ;  /* 0x0000000406067291 */ /* 0x004fe2000f8ec0ff */
[----:B------:R-:W2:Y:S03]  /*2d40*/  LDCU UR4, c[0x0][0x38c] ;  /* 0x00007180ff0477ac */ /* 0x000ea60008000800 */
[----:B------:R-:W-:-:S02]  /*2d50*/  UIADD3 UR11, UPT, UPT, UR6, 0x4400, URZ ;  /* 0x00004400060b7890 */ /* 0x000fc4000fffe0ff */
[----:B----4-:R-:W-:-:S03]  /*2d60*/  UIADD3 UR7, UPT, UPT, UR7, 0x1f, URZ ;  /* 0x0000001f07077890 */ /* 0x010fc6000fffe0ff */
[----:B-1----:R-:W1:Y:S01]  /*2d70*/  LDS R0, [UR6+0x110] ;  /* 0x00011006ff007984 */ /* 0x002e620008000800 */
[----:B------:R-:W-:Y:S02]  /*2d80*/  UIADD3 UR12, UPT, UPT, UR6, 0x8400, URZ ;  /* 0x00008400060c7890 */ /* 0x000fe4000fffe0ff */
[----:B------:R-:W-:Y:S02]  /*2d90*/  USHF.R.S32.HI UR5, URZ, 0x1f, UR7 ;  /* 0x0000001fff057899 */ /* 0x000fe40008011407 */
[----:B------:R-:W-:Y:S02]  /*2da0*/  USHF.R.U32.HI UR11, URZ, 0x4, UR11 ;  /* 0x00000004ff0b7899 */ /* 0x000fe4000801160b */
[----:B------:R-:W-:Y:S02]  /*2db0*/  ULEA.HI UR5, UR5, UR7, URZ, 0x5 ;  /* 0x0000000705057291 */ /* 0x000fe4000f8f28ff */
[----:B------:R-:W-:Y:S02]  /*2dc0*/  USHF.R.U32.HI UR12, URZ, 0x4, UR12 ;  /* 0x00000004ff0c7899 */ /* 0x000fe4000801160c */
[----:B------:R-:W-:-:S02]  /*2dd0*/  USHF.R.S32.HI UR5, URZ, 0x5, UR5 ;  /* 0x00000005ff057899 */ /* 0x000fc40008011405 */
[----:B------:R-:W-:Y:S02]  /*2de0*/  ULOP3.LUT UR11, UR11, 0x3fff, URZ, 0xc0, !UPT ;  /* 0x00003fff0b0b7892 */ /* 0x000fe4000f8ec0ff */
[----:B------:R-:W-:Y:S02]  /*2df0*/  UISETP.LT.AND UP0, UPT, UR5, 0x1, UPT ;  /* 0x000000010500788c */ /* 0x000fe4000bf01270 */
[----:B------:R-:W-:Y:S02]  /*2e00*/  ULOP3.LUT UR12, UR12, 0x3fff, URZ, 0xc0, !UPT ;  /* 0x00003fff0c0c7892 */ /* 0x000fe4000f8ec0ff */
[----:B------:R-:W-:Y:S02]  /*2e10*/  USEL UR10, UR5, 0x1, !UP0 ;  /* 0x00000001050a7887 */ /* 0x000fe4000c000000 */
[----:B------:R-:W-:Y:S02]  /*2e20*/  ULOP3.LUT UR11, UR11, 0x10000, URZ, 0xfc, !UPT ;  /* 0x000100000b0b7892 */ /* 0x000fe4000f8efcff */
[----:B------:R-:W-:-:S02]  /*2e30*/  ULOP3.LUT UR12, UR12, 0x10000, URZ, 0xfc, !UPT ;  /* 0x000100000c0c7892 */ /* 0x000fc4000f8efcff */
[----:B------:R-:W-:Y:S02]  /*2e40*/  UIADD3 UR10, UPT, UPT, -UR10, URZ, URZ ;  /* 0x000000ff0a0a7290 */ /* 0x000fe4000fffe1ff */
[----:B--2---:R-:W-:Y:S01]  /*2e50*/  UISETP.GE.AND UP3, UPT, UR4, 0x1, UPT ;  /* 0x000000010400788c */ /* 0x004fe2000bf66270 */
[----:B-1----:R-:W-:-:S15]  /*2e60*/  R2UR UR19, R0 ;  /* 0x00000000001372ca */ /* 0x002fde00000e0000 */
.L_x_59:
[----:B------:R-:W-:Y:S02]  /*2e70*/  LEA R0, R10, UR6, 0x3 ;  /* 0x000000060a007c11 */ /* 0x000fe4000f8e18ff */
[----:B------:R-:W-:Y:S02]  /*2e80*/  SHF.L.U32 R5, R9, 0x1f, RZ ;  /* 0x0000001f09057819 */ /* 0x000fe400000006ff */
[----:B------:R-:W-:Y:S01]  /*2e90*/  PLOP3.LUT P0, PT, PT, PT, UP3, 0x80, 0x8 ;  /* 0x000000000008781c */ /* 0x000fe20003f0f038 */
[----:B------:R-:W-:Y:S01]  /*2ea0*/  VIADD R3, R0, 0x70 ;  /* 0x0000007000037836 */ /* 0x000fe20000000000 */
[----:B-1----:R-:W1:Y:S02]  /*2eb0*/  SYNCS.PHASECHK.TRANS64.TRYWAIT P1, [R0+URZ+0x60], R5 ;  /* 0x00006005000075a7 */ /* 0x002e6400080211ff */
[----:B-1--4-:R-:W-:Y:S09]  /*2ec0*/  @!P1 BRA `(.L_x_53) ;  /* 0x0000003c00909947 */ /* 0x012ff20003800000 */
.L_x_110:
[----:B------:R-:W-:Y:S01]  /*2ed0*/  LEA R4, R10, UR6, 0x4 ;  /* 0x000000060a047c11 */ /* 0x000fe2000f8e20ff */
[----:B------:R-:W-:Y:S01]  /*2ee0*/  @UP3 ULEA UR4, UR17, UR6, 0x3 ;  /* 0x0000000611043291 */ /* 0x000fe2000f8e18ff */
[----:B------:R-:W-:Y:S01]  /*2ef0*/  PLOP3.LUT P2, PT, PT, PT, PT, 0x80, 0x8 ;  /* 0x000000000008781c */ /* 0x000fe20003f4f070 */
[----:B------:R-:W-:Y:S01]  /*2f00*/  ULEA UR9, UR18, UR6, 0x3 ;  /* 0x0000000612097291 */ /* 0x000fe2000f8e18ff */
[----:B------:R-:W-:Y:S02]  /*2f10*/  PRMT R3, RZ, 0x654, R3 ;  /* 0x00000654ff037816 */ /* 0x000fe40000000003 */
[----:B-1----:R-:W1:Y:S01]  /*2f20*/  LDS.128 R4, [R4+0xf0] ;  /* 0x0000f00004047984 */ /* 0x002e620000000c00 */
[----:B------:R-:W-:Y:S02]  /*2f30*/  @P0 SHF.L.U32 R2, R8, 0x1f, RZ ;  /* 0x0000001f08020819 */ /* 0x000fe400000006ff */
[----:B------:R-:W-:Y:S01]  /*2f40*/  SHF.L.U32 R0, R11, 0x1f, RZ ;  /* 0x0000001f0b007819 */ /* 0x000fe200000006ff */
[----:B------:R-:W-:Y:S01]  /*2f50*/  @!PT LDS RZ, [RZ] ;  /* 0x00000000fffff984 */ /* 0x000fe20000000800 */
[----:B------:R-:W-:Y:S01]  /*2f60*/  @!PT LDS RZ, [RZ] ;  /* 0x00000000fffff984 */ /* 0x000fe20000000800 */
[----:B------:R-:W-:Y:S01]  /*2f70*/  @!PT LDS RZ, [RZ] ;  /* 0x00000000fffff984 */ /* 0x000fe20000000800 */
[----:B------:R-:W-:Y:S01]  /*2f80*/  @!PT LDS RZ, [RZ] ;  /* 0x00000000fffff984 */ /* 0x000fe20000000800 */
[----:B------:R2:W-:Y:S06]  /*2f90*/  MEMBAR.ALL.CTA ;  /* 0x0000000000007992 */ /* 0x0005ec0000008000 */
[----:B--2---:R-:W2:Y:S02]  /*2fa0*/  FENCE.VIEW.ASYNC.S ;  /* 0x00000000000073c6 */ /* 0x004ea40000000000 */
[----:B--2---:R2:W-:Y:S01]  /*2fb0*/  SYNCS.ARRIVE.TRANS64.RED.A1T0 RZ, [R3+URZ], RZ ;  /* 0x000000ff03ff79a7 */ /* 0x0045e200081004ff */
[----:B------:R2:W4:Y:S01]  /*2fc0*/  @P0 SYNCS.PHASECHK.TRANS64.TRYWAIT P2, [UR4], R2 ;  /* 0x00000002ff0005a7 */ /* 0x0005220008041104 */
[----:B-1----:R-:W-:Y:S01]  /*2fd0*/  LOP3.LUT P1, RZ, R6, 0x1, RZ, 0xc0, !PT ;  /* 0x0000000106ff7812 */ /* 0x002fe2000782c0ff */
[----:B------:R-:W1:Y:S02]  /*2fe0*/  SYNCS.PHASECHK.TRANS64.TRYWAIT P0, [UR9+0xa0], R0 ;  /* 0x0000a000ff0075a7 */ /* 0x000e640008001109 */
[----:B-12-4-:R-:W-:Y:S10]  /*2ff0*/  @!P0 BRA `(.L_x_54) ;  /* 0x0000003c00588947 */ /* 0x016ff40003800000 */
.L_x_112:
[----:B------:R-:W-:Y:S01]  /*3000*/  IADD3 R10, PT, PT, R10, 0x1, RZ ;  /* 0x000000010a0a7810 */ /* 0x000fe20007ffe0ff */
[----:B------:R-:W-:Y:S06]  /*3010*/  BRA.U !UP3, `(.L_x_55) ;  /* 0x000000010b887547 */ /* 0x000fec000b800000 */
[----:B------:R-:W-:Y:S02]  /*3020*/  ULEA UR8, UR18, UR19, 0x6 ;  /* 0x0000001312087291 */ /* 0x000fe4000f8e30ff */
[----:B------:R-:W-:Y:S01]  /*3030*/  UPLOP3.LUT UP4, UPT, UPT, UPT, UPT, 0x40, 0x4 ;  /* 0x000000000004789c */ /* 0x000fe20003f8e870 */
[----:B------:R-:W-:Y:S01]  /*3040*/  UMOV UR16, UR10 ;  /* 0x0000000a00107c82 */ /* 0x000fe20008000000 */
[----:B------:R-:W-:Y:S01]  /*3050*/  UMOV UR15, UR5 ;  /* 0x00000005000f7c82 */ /* 0x000fe20008000000 */
[----:B------:R-:W-:-:S08]  /*3060*/  UMOV UR14, UR17 ;  /* 0x00000011000e7c82 */ /* 0x000fd00008000000 */
.L_x_58:
[----:B------:R-:W-:Y:S02]  /*3070*/  UIADD3 UR16, UPT, UPT, UR16, 0x1, URZ ;  /* 0x0000000110107890 */ /* 0x000fe4000fffe0ff */
[----:B--2---:R-:W-:Y:S02]  /*3080*/  ULEA UR7, UR14, UR6, 0x3 ;  /* 0x000000060e077291 */ /* 0x004fe4000f8e18ff */
[----:B------:R-:W-:Y:S01]  /*3090*/  UISETP.NE.AND UP0, UPT, UR16, URZ, UPT ;  /* 0x000000ff1000728c */ /* 0x000fe2000bf05270 */
[----:B----4-:R-:W-:Y:S10]  /*30a0*/  @P2 BRA `(.L_x_56) ;  /* 0x00000000000c2947 */ /* 0x010ff40003800000 */
[----:B-1----:R-:W-:Y:S04]  /*30b0*/  SHF.L.U32 R3, R8, 0x1f, RZ ;  /* 0x0000001f08037819 */ /* 0x002fe800000006ff */
[----:B------:R-:W1:Y:S02]  /*30c0*/  SYNCS.PHASECHK.TRANS64.TRYWAIT P0, [UR7], R3 ;  /* 0x00000003ff0075a7 */ /* 0x000e640008001107 */
[----:B-1----:R-:W-:Y:S05]  /*30d0*/  @!P0 BRA `(.L_x_57) ;  /* 0x0000003c00388947 */ /* 0x002fea0003800000 */
.L_x_56:
[----:B------:R-:W-:Y:S01]  /*30e0*/  UISETP.NE.AND UP1, UPT, UR15, 0x1, UPT ;  /* 0x000000010f00788c */ /* 0x000fe2000bf25270 */
[----:B------:R-:W-:Y:S01]  /*30f0*/  PLOP3.LUT P2, PT, PT, PT, PT, 0x80, 0x8 ;  /* 0x000000000008781c */ /* 0x000fe20003f4f070 */
[----:B------:R-:W-:Y:S02]  /*3100*/  UIADD3 UR17, UPT, UPT, UR14, 0x1, URZ ;  /* 0x000000010e117890 */ /* 0x000fe4000fffe0ff */
[----:B------:R-:W-:Y:S02]  /*3110*/  ULEA UR22, UR14, UR12, 0x7 ;  /* 0x0000000c0e167291 */ /* 0x000fe4000f8e38ff */
[----:B------:R-:W-:Y:S01]  /*3120*/  UISETP.NE.AND UP2, UPT, UR17, 0x4, UPT ;  /* 0x000000041100788c */ /* 0x000fe2000bf45270 */
[----:B------:R-:W-:Y:S01]  /*3130*/  PLOP3.LUT P0, PT, PT, PT, UP1, 0x80, 0x8 ;  /* 0x000000000008781c */ /* 0x000fe20003f0f018 */
[----:B------:R-:W-:Y:S02]  /*3140*/  ULEA UR24, UR14, UR11, 0x8 ;  /* 0x0000000b0e187291 */ /* 0x000fe4000f8e40ff */
[----:B------:R-:W-:Y:S02]  /*3150*/  USEL UR13, URZ, 0x1, UP2 ;  /* 0x00000001ff0d7887 */ /* 0x000fe40009000000 */
[----:B------:R-:W-:Y:S02]  /*3160*/  USEL UR17, UR17, URZ, UP2 ;  /* 0x000000ff11117287 */ /* 0x000fe40009000000 */
[----:B------:R-:W-:Y:S02]  /*3170*/  UIADD3 UR7, UPT, UPT, UR7, 0x20, URZ ;  /* 0x0000002007077890 */ /* 0x000fe4000fffe0ff */
[----:B------:R-:W-:Y:S01]  /*3180*/  @UP1 ULEA UR4, UR17, UR6, 0x3 ;  /* 0x0000000611041291 */ /* 0x000fe2000f8e18ff */
[----:B------:R-:W-:Y:S01]  /*3190*/  LOP3.LUT R8, R8, UR13, RZ, 0x3c, !PT ;  /* 0x0000000d08087c12 */ /* 0x000fe2000f8e3cff */
[----:B------:R-:W-:Y:S01]  /*31a0*/  UMOV UR23, 0xc0004010 ;  /* 0xc000401000177882 */ /* 0x000fe20000000000 */
[----:B------:R-:W-:Y:S01]  /*31b0*/  UMOV UR25, 0xc0004010 ;  /* 0xc000401000197882 */ /* 0x000fe20000000000 */
[----:B------:R-:W-:Y:S01]  /*31c0*/  UIADD3 UR15, UPT, UPT, UR15, -0x1, URZ ;  /* 0xffffffff0f0f7890 */ /* 0x000fe2000fffe0ff */
[----:B-1----:R-:W-:Y:S01]  /*31d0*/  @P0 SHF.L.U32 R0, R8, 0x1f, RZ ;  /* 0x0000001f08000819 */ /* 0x002fe200000006ff */
[----:B------:R-:W-:Y:S03]  /*31e0*/  UMOV UR14, UR17 ;  /* 0x00000011000e7c82 */ /* 0x000fe60008000000 */
[----:B------:R2:W4:Y:S01]  /*31f0*/  @P0 SYNCS.PHASECHK.TRANS64.TRYWAIT P2, [UR4], R0 ;  /* 0x00000000ff0005a7 */ /* 0x0005220008041104 */
[----:B------:R2:W-:Y:S01]  /*3200*/  UTCIMMA gdesc[UR24], gdesc[UR22], tmem[UR8], tmem[UR20], idesc[UR21], UP4 ;  /* 0x00ff1416180075ea */ /* 0x0005e2000a000108 */
[----:B------:R-:W-:Y:S01]  /*3210*/  UPLOP3.LUT UP4, UPT, UPT, UPT, UPT, 0x80, 0x8 ;  /* 0x000000000008789c */ /* 0x000fe20003f8f070 */
[----:B------:R2:W-:Y:S01]  /*3220*/  UTCBAR [UR7], URZ ;  /* 0x000000ff070073e9 */ /* 0x0005e200080000ff */
[----:B------:R-:W-:Y:S09]  /*3230*/  BRA.U UP0, `(.L_x_58) ;  /* 0xfffffffd008c7547 */ /* 0x000ff2000b83ffff */
.L_x_55:
[----:B------:R-:W-:Y:S01]  /*3240*/  UIADD3 UR18, UPT, UPT, UR18, 0x1, URZ ;  /* 0x0000000112127890 */ /* 0x000fe2000fffe0ff */
[C---:B------:R-:W-:Y:S01]  /*3250*/  ISETP.NE.AND P0, PT, R10.reuse, 0x2, PT ;  /* 0x000000020a00780c */ /* 0x040fe20003f05270 */
[----:B------:R-:W-:Y:S02]  /*3260*/  UIADD3 UR9, UPT, UPT, UR9, 0x80, URZ ;  /* 0x0000008009097890 */ /* 0x000fe4000fffe0ff */
[----:B------:R-:W-:Y:S01]  /*3270*/  UISETP.NE.AND UP0, UPT, UR18, 0x4, UPT ;  /* 0x000000041200788c */ /* 0x000fe2000bf05270 */
[----:B-12---:R-:W-:Y:S02]  /*3280*/  SEL R0, RZ, 0x1, P0 ;  /* 0x00000001ff007807 */ /* 0x006fe40000000000 */
[----:B------:R-:W-:Y:S01]  /*3290*/  SEL R10, R10, RZ, P0 ;  /* 0x000000ff0a0a7207 */ /* 0x000fe20000000000 */
[----:B------:R-:W-:Y:S01]  /*32a0*/  USEL UR4, URZ, 0x1, UP0 ;  /* 0x00000001ff047887 */ /* 0x000fe20008000000 */
[----:B------:R-:W-:Y:S01]  /*32b0*/  LOP3.LUT R9, R9, R0, RZ, 0x3c, !PT ;  /* 0x0000000009097212 */ /* 0x000fe200078e3cff */
[----:B------:R-:W-:Y:S01]  /*32c0*/  USEL UR18, UR18, URZ, UP0 ;  /* 0x000000ff12127287 */ /* 0x000fe20008000000 */
[----:B------:R1:W-:Y:S03]  /*32d0*/  UTCBAR [UR9], URZ ;  /* 0x000000ff090073e9 */ /* 0x0003e600080000ff */
[----:B------:R-:W-:Y:S01]  /*32e0*/  LOP3.LUT R11, R11, UR4, RZ, 0x3c, !PT ;  /* 0x000000040b0b7c12 */ /* 0x000fe2000f8e3cff */
[----:B------:R-:W-:Y:S07]  /*32f0*/  @P1 BRA `(.L_x_59) ;  /* 0xfffffff800dc1947 */ /* 0x000fee000383ffff */
[----:B------:R-:W2:Y:S01]  /*3300*/  S2UR UR4, SR_CgaCtaId ;  /* 0x00000000000479c3 */ /* 0x000ea20000008800 */
[----:B------:R-:W-:Y:S01]  /*3310*/  ELECT P0, URZ, PT ;  /* 0x0000000000ff782f */ /* 0x000fe20003800000 */
[----:B------:R-:W-:Y:S01]  /*3320*/  IMAD.MOV.U32 R0, RZ, RZ, 0x1 ;  /* 0x00000001ff007424 */ /* 0x000fe200078e00ff */
[----:B------:R-:W-:Y:S01]  /*3330*/  UIADD3 UR6, UPT, UPT, UR6, 0xa0, URZ ;  /* 0x000000a006067890 */ /* 0x000fe2000fffe0ff */
[----:B------:R-:W-:Y:S01]  /*3340*/  SHF.L.U32 R3, R11, 0x1f, RZ ;  /* 0x0000001f0b037819 */ /* 0x000fe200000006ff */
[----:B------:R-:W-:-:S03]  /*3350*/  UMOV UR5, 0x40 ;  /* 0x0000004000057882 */ /* 0x000fc60000000000 */
[----:B------:R-:W-:Y:S01]  /*3360*/  UVIRTCOUNT.DEALLOC.SMPOOL 0x80 ;  /* 0x000000800000784c */ /* 0x000fe20000000000 */
[----:B--2---:R-:W-:Y:S02]  /*3370*/  ULEA UR4, UR4, UR5, 0x18 ;  /* 0x0000000504047291 */ /* 0x004fe4000f8ec0ff */
[----:B------:R-:W-:-:S07]  /*3380*/  ULEA UR5, UR18, UR6, 0x3 ;  /* 0x0000000612057291 */ /* 0x000fce000f8e18ff */
[----:B------:R2:W-:Y:S02]  /*3390*/  @P0 STS.U8 [UR4+0x1c], R0 ;  /* 0x00001c00ff000988 */ /* 0x0005e40008000004 */
[----:B------:R-:W3:Y:S02]  /*33a0*/  SYNCS.PHASECHK.TRANS64.TRYWAIT P0, [UR5], R3 ;  /* 0x00000003ff0075a7 */ /* 0x000ee40008001105 */
[----:B--23--:R-:W-:Y:S05]  /*33b0*/  @!P0 BRA `(.L_x_60) ;  /* 0x0000003800988947 */ /* 0x00cfea0003800000 */
.L_x_115:
[----:B------:R-:W-:-:S04]  /*33c0*/  UIADD3 UR7, UPT, UPT, UR18, 0x1, URZ ;  /* 0x0000000112077890 */ /* 0x000fc8000fffe0ff */
[----:B------:R-:W-:-:S04]  /*33d0*/  UISETP.NE.AND UP0, UPT, UR7, 0x4, UPT ;  /* 0x000000040700788c */ /* 0x000fc8000bf05270 */
[----:B------:R-:W-:Y:S02]  /*33e0*/  USEL UR8, URZ, 0x1, UP0 ;  /* 0x00000001ff087887 */ /* 0x000fe40008000000 */
[----:B------:R-:W-:-:S04]  /*33f0*/  USEL UR7, UR7, URZ, UP0 ;  /* 0x000000ff07077287 */ /* 0x000fc80008000000 */
[----:B------:R-:W-:Y:S01]  /*3400*/  ULEA UR5, UR7, UR6, 0x3 ;  /* 0x0000000607057291 */ /* 0x000fe2000f8e18ff */
[----:B------:R-:W-:-:S04]  /*3410*/  LOP3.LUT R2, R11, UR8, RZ, 0x3c, !PT ;  /* 0x000000080b027c12 */ /* 0x000fc8000f8e3cff */
[----:B--2---:R-:W-:-:S04]  /*3420*/  SHF.L.U32 R3, R2, 0x1f, RZ ;  /* 0x0000001f02037819 */ /* 0x004fc800000006ff */
[----:B------:R-:W2:Y:S02]  /*3430*/  SYNCS.PHASECHK.TRANS64.TRYWAIT P0, [UR5], R3 ;  /* 0x00000003ff0075a7 */ /* 0x000ea40008001105 */
[----:B--2---:R-:W-:Y:S05]  /*3440*/  @!P0 BRA `(.L_x_61) ;  /* 0x00000038008c8947 */ /* 0x004fea0003800000 */
.L_x_117:
        /* <DEDUP_REMOVED lines=9> */
.L_x_119:
[----:B------:R-:W-:-:S04]  /*34e0*/  UIADD3 UR7, UPT, UPT, UR7, 0x1, URZ ;  /* 0x0000000107077890 */ /* 0x000fc8000fffe0ff */
[----:B------:R-:W-:-:S04]  /*34f0*/  UISETP.NE.AND UP0, UPT, UR7, 0x4, UPT ;  /* 0x000000040700788c */ /* 0x000fc8000bf05270 */
[----:B------:R-:W-:Y:S02]  /*3500*/  USEL UR5, URZ, 0x1, UP0 ;  /* 0x00000001ff057887 */ /* 0x000fe40008000000 */
[----:B------:R-:W-:-:S04]  /*3510*/  USEL UR7, UR7, URZ, UP0 ;  /* 0x000000ff07077287 */ /* 0x000fc80008000000 */
[----:B------:R-:W-:Y:S01]  /*3520*/  ULEA UR7, UR7, UR6, 0x3 ;  /* 0x0000000607077291 */ /* 0x000fe2000f8e18ff */
[----:B--2---:R-:W-:-:S04]  /*3530*/  LOP3.LUT R3, R2, UR5, RZ, 0x3c, !PT ;  /* 0x0000000502037c12 */ /* 0x004fc8000f8e3cff */
[----:B------:R-:W-:-:S04]  /*3540*/  SHF.L.U32 R3, R3, 0x1f, RZ ;  /* 0x0000001f03037819 */ /* 0x000fc800000006ff */
[----:B------:R-:W2:Y:S02]  /*3550*/  SYNCS.PHASECHK.TRANS64.TRYWAIT P0, [UR7], R3 ;  /* 0x00000003ff0075a7 */ /* 0x000ea40008001107 */
[----:B--2---:R-:W-:Y:S05]  /*3560*/  @!P0 BRA `(.L_x_63) ;  /* 0x0000003800748947 */ /* 0x004fea0003800000 */
.L_x_121:
[----:B------:R-:W-:Y:S01]  /*3570*/  NOP ;  /* 0x0000000000007918 */ /* 0x000fe20000000000 */
[----:B--2---:R-:W2:Y:S01]  /*3580*/  LDS R0, [UR4+0x14] ;  /* 0x00001404ff007984 */ /* 0x004ea20008000800 */
[----:B------:R-:W-:Y:S01]  /*3590*/  ULOP3.LUT UR6, UR19, 0xffff, URZ, 0xc0, !UPT ;  /* 0x0000ffff13067892 */ /* 0x000fe2000f8ec0ff */
[----:B------:R-:W-:Y:S01]  /*35a0*/  UMOV UR8, 0xffff ;  /* 0x0000ffff00087882 */ /* 0x000fe20000000000 */
[----:B------:R-:W-:Y:S02]  /*35b0*/  UMOV UR5, 0x1 ;  /* 0x0000000100057882 */ /* 0x000fe40000000000 */
[----:B------:R-:W-:-:S04]  /*35c0*/  USHF.R.U32.HI UR6, URZ, 0x5, UR6 ;  /* 0x00000005ff067899 */ /* 0x000fc80008011606 */
[----:B------:R-:W-:Y:S02]  /*35d0*/  USHF.L.U32 UR8, UR8, UR6, URZ ;  /* 0x0000000608087299 */ /* 0x000fe400080006ff */
[----:B------:R-:W-:-:S04]  /*35e0*/  USHF.L.U32 UR5, UR5, UR6, URZ ;  /* 0x0000000605057299 */ /* 0x000fc800080006ff */
[----:B--2---:R-:W-:-:S04]  /*35f0*/  LOP3.LUT R0, R0, UR8, RZ, 0xc0, !PT ;  /* 0x0000000800007c12 */ /* 0x004fc8000f8ec0ff */
[----:B------:R-:W-:-:S13]  /*3600*/  ISETP.NE.AND P0, PT, R0, UR8, PT ;  /* 0x0000000800007c0c */ /* 0x000fda000bf05270 */
[----:B------:R-:W-:Y:S05]  /*3610*/  @P0 BRA `(.L_x_64) ;  /* 0x0000000000580947 */ /* 0x000fea0003800000 */
[----:B------:R-:W2:Y:S02]  /*3620*/  LDS R0, [UR4+0x18] ;  /* 0x00001804ff007984 */ /* 0x000ea40008000800 */
[----:B--2---:R-:W-:-:S04]  /*3630*/  LOP3.LUT R0, R0, UR5, RZ, 0xc0, !PT ;  /* 0x0000000500007c12 */ /* 0x004fc8000f8ec0ff */
[----:B------:R-:W-:-:S13]  /*3640*/  ISETP.NE.AND P0, PT, R0, UR5, PT ;  /* 0x0000000500007c0c */ /* 0x000fda000bf05270 */
[----:B------:R-:W-:Y:S05]  /*3650*/  @P0 BRA `(.L_x_65) ;  /* 0x00000000003c0947 */ /* 0x000fea0003800000 */
[----:B------:R-:W2:Y:S01]  /*3660*/  S2R R2, SR_LANEID ;  /* 0x0000000000027919 */ /* 0x000ea20000000000 */
[----:B------:R-:W-:Y:S01]  /*3670*/  ULOP3.LUT UR8, URZ, UR8, URZ, 0x33, !UPT ;  /* 0x00000008ff087292 */ /* 0x000fe2000f8e33ff */
[----:B------:R-:W-:Y:S01]  /*3680*/  LOP3.LUT R4, RZ, UR5, RZ, 0x33, !PT ;  /* 0x00000005ff047c12 */ /* 0x000fe2000f8e33ff */
[----:B------:R-:W-:Y:S02]  /*3690*/  VOTEU.ANY UR7, UPT, PT ;  /* 0x0000000000077886 */ /* 0x000fe400038e0100 */
[----:B------:R-:W-:Y:S01]  /*36a0*/  UFLO.U32 UR7, UR7 ;  /* 0x00000007000772bd */ /* 0x000fe200080e0000 */
[----:B------:R-:W3:Y:S01]  /*36b0*/  REDUX UR5, R4 ;  /* 0x00000000040573c4 */ /* 0x000ee20000000000 */
[----:B------:R-:W-:-:S06]  /*36c0*/  IMAD.U32 R0, RZ, RZ, UR8 ;  /* 0x00000008ff007e24 */ /* 0x000fcc000f8e00ff */
[----:B------:R1:W-:Y:S01]  /*36d0*/  UTCATOMSWS.AND URZ, UR8 ;  /* 0x0000000800ff79e3 */ /* 0x0003e20008000000 */
[----:B------:R-:W4:Y:S01]  /*36e0*/  REDUX UR6, R0 ;  /* 0x00000000000673c4 */ /* 0x000f220000000000 */
[----:B--2---:R-:W-:Y:S01]  /*36f0*/  ISETP.EQ.U32.AND P0, PT, R2, UR7, PT ;  /* 0x0000000702007c0c */ /* 0x004fe2000bf02070 */
[----:B---3--:R-:W-:Y:S01]  /*3700*/  IMAD.U32 R2, RZ, RZ, UR5 ;  /* 0x00000005ff027e24 */ /* 0x008fe2000f8e00ff */
[----:B----4-:R-:W-:-:S11]  /*3710*/  MOV R3, UR6 ;  /* 0x0000000600037c02 */ /* 0x010fd60008000f00 */
[----:B------:R1:W-:Y:S04]  /*3720*/  @P0 ATOMS.AND RZ, [UR4+0x14], R3 ;  /* 0x00001403ffff098c */ /* 0x0003e8000a800004 */
[----:B------:R1:W-:Y:S01]  /*3730*/  @P0 ATOMS.AND RZ, [UR4+0x18], R2 ;  /* 0x00001802ffff098c */ /* 0x0003e2000a800004 */
[----:B------:R-:W-:Y:S05]  /*3740*/  BRA `(.L_x_66) ;  /* 0x0000000000147947 */ /* 0x000fea0003800000 */
.L_x_65:
[----:B------:R-:W-:Y:S02]  /*3750*/  MOV R2, 0x3770 ;  /* 0x0000377000027802 */ /* 0x000fe40000000f00 */
[----:B-1--45:R-:W-:Y:S05]  /*3760*/  CALL.REL.NOINC `($__internal_0_$__cuda_sm10x_tcgen05_guardrail_trap_col_being_dealloced_not_returned_by_alloc) ;  /* 0x0000003800907944 */ /* 0x032fea0003c00000 */
[----:B------:R-:W-:Y:S05]  /*3770*/  BRA `(.L_x_66) ;  /* 0x0000000000087947 */ /* 0x000fea0003800000 */
.L_x_64:
[----:B------:R-:W-:Y:S02]  /*3780*/  MOV R2, 0x37a0 ;  /* 0x000037a000027802 */ /* 0x000fe40000000f00 */
[----:B-1--45:R-:W-:Y:S05]  /*3790*/  CALL.REL.NOINC `($__internal_2_$__cuda_sm10x_tcgen05_guardrail_trap_unallocated_columns_being_dealloced) ;  /* 0x00000038009c7944 */ /* 0x032fea0003c00000 */
.L_x_66:
[----:B------:R-:W-:Y:S01]  /*37a0*/  NOP ;  /* 0x0000000000007918 */ /* 0x000fe20000000000 */
[----:B-1----:R-:W-:Y:S05]  /*37b0*/  EXIT ;  /* 0x000000000000794d */ /* 0x002fea0003800000 */
.L_x_48:
[----:B------:R-:W-:-:S09]  /*37c0*/  UISETP.NE.OR UP2, UPT, UR8, 0x3, !UP2 ;  /* 0x000000030800788c */ /* 0x000fd2000d745670 */
[----:B------:R-:W-:Y:S05]  /*37d0*/  BRA.U UP2, `(.L_x_67) ;  /* 0x0000000902c87547 */ /* 0x000fea000b800000 */
[----:B------:R-:W1:Y:S01]  /*37e0*/  LDCU.64 UR6, c[0x0][0x888] ;  /* 0x00011100ff0677ac */ /* 0x000e620008000a00 */
[----:B------:R-:W2:Y:S01]  /*37f0*/  LDC R0, c[0x0][0xb30] ;  /* 0x0002cc00ff007b82 */ /* 0x000ea20000000800 */
[----:B------:R-:W-:Y:S01]  /*3800*/  IMAD.MOV.U32 R30, RZ, RZ, 0x1 ;  /* 0x00000001ff1e7424 */ /* 0x000fe200078e00ff */
[----:B------:R-:W-:Y:S01]  /*3810*/  CS2R R28, SRZ ;  /* 0x00000000001c7805 */ /* 0x000fe2000001ff00 */
[----:B------:R-:W4:Y:S01]  /*3820*/  LDCU.64 UR4, c[0x0][0x890] ;  /* 0x00011200ff0477ac */ /* 0x000f220008000a00 */
[----:B------:R-:W-:Y:S01]  /*3830*/  IMAD.MOV.U32 R25, RZ, RZ, 0x2000 ;  /* 0x00002000ff197424 */ /* 0x000fe200078e00ff */
[----:B------:R-:W-:-:S03]  /*3840*/  UMOV UR8, 0x400 ;  /* 0x0000040000087882 */ /* 0x000fc60000000000 */
[----:B------:R-:W3:Y:S01]  /*3850*/  LDC R19, c[0x0][0x370] ;  /* 0x0000dc00ff137b82 */ /* 0x000ee20000000800 */
[----:B------:R-:W-:-:S07]  /*3860*/  UPLOP3.LUT UP1, UPT, UPT, UPT, UPT, 0x40, 0x4 ;  /* 0x000000000004789c */ /* 0x000fce0003f2e870 */
[----:B------:R-:W3:Y:S01]  /*3870*/  LDC R2, c[0x0][0xb0c] ;  /* 0x0002c300ff027b82 */ /* 0x000ee20000000800 */
[----:B-1----:R-:W-:Y:S02]  /*3880*/  UISETP.NE.U32.AND UP2, UPT, UR6, URZ, UPT ;  /* 0x000000ff0600728c */ /* 0x002fe4000bf45070 */
[----:B------:R-:W-:Y:S02]  /*3890*/  ULEA UR6, UR37, UR8, 0x18 ;  /* 0x0000000825067291 */ /* 0x000fe4000f8ec0ff */
[----:B------:R-:W-:Y:S02]  /*38a0*/  UISETP.NE.AND.EX UP2, UPT, UR7, URZ, UPT, UP2 ;  /* 0x000000ff0700728c */ /* 0x000fe4000bf45320 */
[----:B------:R-:W-:Y:S01]  /*38b0*/  UIADD3 UR7, UPT, UPT, UR6, 0x40, URZ ;  /* 0x0000004006077890 */ /* 0x000fe2000fffe0ff */
[----:B------:R-:W1:Y:S01]  /*38c0*/  LDC R18, c[0x0][0xb20] ;  /* 0x0002c800ff127b82 */ /* 0x000e620000000800 */
[----:B----4-:R-:W-:Y:S01]  /*38d0*/  UISETP.NE.U32.AND UP3, UPT, UR4, URZ, UPT ;  /* 0x000000ff0400728c */ /* 0x010fe2000bf65070 */
[----:B--2---:R-:W-:Y:S01]  /*38e0*/  ISETP.NE.AND P1, PT, R0, 0x1, PT ;  /* 0x000000010000780c */ /* 0x004fe20003f25270 */
[----:B------:R-:W-:-:S02]  /*38f0*/  UPRMT UR37, UR37, 0x654, UR7 ;  /* 0x0000065425257896 */ /* 0x000fc40008000007 */
[----:B------:R-:W-:-:S03]  /*3900*/  UISETP.NE.AND.EX UP3, UPT, UR5, URZ, UPT, UP3 ;  /* 0x000000ff0500728c */ /* 0x000fc6000bf65330 */
[----:B------:R-:W2:Y:S08]  /*3910*/  LDC.64 R32, c[0x0][0x348] ;  /* 0x0000d200ff207b82 */ /* 0x000eb00000000a00 */
[----:B------:R-:W4:Y:S08]  /*3920*/  LDC.64 R16, c[0x0][0xb10] ;  /* 0x0002c400ff107b82 */ /* 0x000f300000000a00 */
[----:B------:R-:W1:Y:S08]  /*3930*/  LDC.64 R6, c[0x0][0xb18] ;  /* 0x0002c600ff067b82 */ /* 0x000e700000000a00 */
[----:B------:R-:W1:Y:S08]  /*3940*/  LDC.64 R4, c[0x0][0xb28] ;  /* 0x0002ca00ff047b82 */ /* 0x000e700000000a00 */
[----:B---3--:R-:W1:Y:S02]  /*3950*/  LDC R24, c[0x0][0x374] ;  /* 0x0000dd00ff187b82 */ /* 0x008e640000000800 */
.L_x_75:
[C---:B------:R-:W-:Y:S02]  /*3960*/  LEA R0, R29.reuse, UR6, 0x3 ;  /* 0x000000061d007c11 */ /* 0x040fe4000f8e18ff */
[----:B------:R-:W-:Y:S02]  /*3970*/  SHF.L.U32 R3, R28, 0x1f, RZ ;  /* 0x0000001f1c037819 */ /* 0x000fe400000006ff */
[----:B------:R-:W-:Y:S02]  /*3980*/  LEA R20, R29, UR6, 0x4 ;  /* 0x000000061d147c11 */ /* 0x000fe4000f8e20ff */
[----:B---3--:R-:W3:Y:S02]  /*3990*/  SYNCS.PHASECHK.TRANS64.TRYWAIT P0, [R0+URZ+0x60], R3 ;  /* 0x00006003000075a7 */ /* 0x008ee400080011ff */
[----:B---3--:R-:W-:Y:S05]  /*39a0*/  @!P0 BRA `(.L_x_68) ;  /* 0x00000034007c8947 */ /* 0x008fea0003800000 */
.L_x_122:
[----:B------:R-:W-:Y:S01]  /*39b0*/  ISETP.GE.AND P0, PT, R72, 0x1, PT ;  /* 0x000000014800780c */ /* 0x000fe20003f06270 */
[----:B------:R-:W1:Y:S01]  /*39c0*/  LDS.128 R20, [R20+0xf0] ;  /* 0x0000f00014147984 */ /* 0x000e620000000c00 */
[----:B------:R-:W-:Y:S01]  /*39d0*/  ISETP.NE.U32.AND P4, PT, RZ, UR4, PT ;  /* 0x00000004ff007c0c */ /* 0x000fe2000bf85070 */
[----:B---3--:R-:W-:Y:S01]  /*39e0*/  VIADD R0, R0, 0x70 ;  /* 0x0000007000007836 */ /* 0x008fe20000000000 */
[----:B------:R-:W-:Y:S02]  /*39f0*/  SHF.L.U32 R26, R30, 0x1f, RZ ;  /* 0x0000001f1e1a7819 */ /* 0x000fe400000006ff */
[----:B------:R-:W-:Y:S02]  /*3a00*/  ISETP.NE.AND.EX P4, PT, RZ, UR5, PT, P4 ;  /* 0x00000005ff007c0c */ /* 0x000fe4000bf85340 */
[----:B------:R-:W-:Y:S01]  /*3a10*/  PRMT R0, RZ, 0x654, R0 ;  /* 0x00000654ff007816 */ /* 0x000fe20000000000 */
[----:B------:R-:W-:Y:S01]  /*3a20*/  @!PT LDS RZ, [RZ] ;  /* 0x00000000fffff984 */ /* 0x000fe20000000800 */
[----:B------:R-:W-:Y:S01]  /*3a30*/  @!PT LDS RZ, [RZ] ;  /* 0x00000000fffff984 */ /* 0x000fe20000000800 */
[----:B------:R-:W-:Y:S01]  /*3a40*/  @!PT LDS RZ, [RZ] ;  /* 0x00000000fffff984 */ /* 0x000fe20000000800 */
[----:B------:R-:W-:Y:S01]  /*3a50*/  @!PT LDS RZ, [RZ] ;  /* 0x00000000fffff984 */ /* 0x000fe20000000800 */
[----:B------:R3:W-:Y:S06]  /*3a60*/  MEMBAR.ALL.CTA ;  /* 0x0000000000007992 */ /* 0x0007ec0000008000 */
[----:B---3--:R-:W3:Y:S02]  /*3a70*/  FENCE.VIEW.ASYNC.S ;  /* 0x00000000000073c6 */ /* 0x008ee40000000000 */
[----:B---3--:R3:W-:Y:S01]  /*3a80*/  SYNCS.ARRIVE.TRANS64.RED.A1T0 RZ, [R0+URZ], RZ ;  /* 0x000000ff00ff79a7 */ /* 0x0087e200081004ff */
[----:B-1----:R-:W-:Y:S11]  /*3a90*/  LOP3.LUT P3, RZ, R22, 0x1, RZ, 0xc0, !PT ;  /* 0x0000000116ff7812 */ /* 0x002ff6000786c0ff */
[----:B------:R-:W-:Y:S02]  /*3aa0*/  @!UPT UIADD3 URZ, UPT, UPT, URZ, URZ, URZ ;  /* 0x000000fffffff290 */ /* 0x000fe4000fffe0ff */
[----:B------:R-:W-:Y:S02]  /*3ab0*/  @P3 MOV R13, R20 ;  /* 0x00000014000d3202 */ /* 0x000fe40000000f00 */
[----:B------:R-:W-:Y:S01]  /*3ac0*/  @P3 LOP3.LUT R8, R21, 0xffff, RZ, 0xc0, !PT ;  /* 0x0000ffff15083812 */ /* 0x000fe200078ec0ff */
[----:B---3--:R-:W-:Y:S06]  /*3ad0*/  @!P0 BRA `(.L_x_69) ;  /* 0x0000000000a48947 */ /* 0x008fec0003800000 */
[----:B------:R-:W-:Y:S01]  /*3ae0*/  IMAD.HI.U32 R31, R24, R7, RZ ;  /* 0x00000007181f7227 */ /* 0x000fe200078e00ff */
[----:B------:R-:W-:Y:S02]  /*3af0*/  ISETP.NE.AND P0, PT, R6, 0x1, PT ;  /* 0x000000010600780c */ /* 0x000fe40003f05270 */
[----:B------:R-:W-:Y:S01]  /*3b00*/  ISETP.NE.AND P2, PT, R72, 0x1, PT ;  /* 0x000000014800780c */ /* 0x000fe20003f45270 */
[----:B----4-:R-:W-:Y:S01]  /*3b10*/  IMAD.HI.U32 R34, R19, R16, RZ ;  /* 0x0000001013227227 */ /* 0x010fe200078e00ff */
[----:B------:R-:W-:Y:S02]  /*3b20*/  SHF.R.U32.HI R31, RZ, R18, R31 ;  /* 0x00000012ff1f7219 */ /* 0x000fe4000001161f */
[----:B------:R-:W-:Y:S01]  /*3b30*/  ISETP.NE.AND P5, PT, R2, 0x1, PT ;  /* 0x000000010200780c */ /* 0x000fe20003fa5270 */
[----:B------:R-:W-:Y:S01]  /*3b40*/  IMAD.HI.U32 R36, R13, R16, RZ ;  /* 0x000000100d247227 */ /* 0x000fe200078e00ff */
[----:B------:R-:W-:Y:S02]  /*3b50*/  SHF.R.U32.HI R34, RZ, R17, R34 ;  /* 0x00000011ff227219 */ /* 0x000fe40000011622 */
[----:B------:R-:W-:Y:S01]  /*3b60*/  SEL R3, R24, R31, !P0 ;  /* 0x0000001f18037207 */ /* 0x000fe20004000000 */
[C---:B------:R-:W-:Y:S01]  /*3b70*/  IMAD.HI.U32 R31, R8.reuse, R7, RZ ;  /* 0x00000007081f7227 */ /* 0x040fe200078e00ff */
[----:B------:R-:W-:Y:S02]  /*3b80*/  SEL R11, R19, R34, !P5 ;  /* 0x00000022130b7207 */ /* 0x000fe40006800000 */
[----:B------:R-:W-:Y:S01]  /*3b90*/  SHF.R.U32.HI R36, RZ, R17, R36 ;  /* 0x00000011ff247219 */ /* 0x000fe20000011624 */
[----:B------:R-:W-:Y:S01]  /*3ba0*/  IMAD.HI.U32 R38, R3, R4, RZ ;  /* 0x0000000403267227 */ /* 0x000fe200078e00ff */
[----:B------:R-:W-:Y:S03]  /*3bb0*/  SHF.R.U32.HI R31, RZ, R18, R31 ;  /* 0x00000012ff1f7219 */ /* 0x000fe6000001161f */
[----:B------:R-:W-:Y:S01]  /*3bc0*/  IMAD.HI.U32 R34, R11, R4, RZ ;  /* 0x000000040b227227 */ /* 0x000fe200078e00ff */
[----:B------:R-:W-:Y:S02]  /*3bd0*/  @P2 SHF.R.U32.HI R3, RZ, R5, R38 ;  /* 0x00000005ff032219 */ /* 0x000fe40000011626 */
[----:B------:R-:W-:Y:S02]  /*3be0*/  SEL R9, R8, R31, !P0 ;  /* 0x0000001f08097207 */ /* 0x000fe40004000000 */
[----:B------:R-:W-:Y:S01]  /*3bf0*/  @P2 SHF.R.U32.HI R11, RZ, R5, R34 ;  /* 0x00000005ff0b2219 */ /* 0x000fe20000011622 */
[C---:B------:R-:W-:Y:S01]  /*3c00*/  IMAD R10, R72.reuse, R3, RZ ;  /* 0x00000003480a7224 */ /* 0x040fe200078e02ff */
[----:B------:R-:W-:Y:S01]  /*3c10*/  SEL R3, R13, R36, !P5 ;  /* 0x000000240d037207 */ /* 0x000fe20006800000 */
[C---:B------:R-:W-:Y:S03]  /*3c20*/  IMAD.HI.U32 R14, R9.reuse, R4, RZ ;  /* 0x00000004090e7227 */ /* 0x040fe600078e00ff */
[----:B------:R-:W-:Y:S01]  /*3c30*/  ISETP.GE.AND P0, PT, R9, R10, PT ;  /* 0x0000000a0900720c */ /* 0x000fe20003f06270 */
[C---:B------:R-:W-:Y:S01]  /*3c40*/  IMAD R12, R72.reuse, R11, RZ ;  /* 0x0000000b480c7224 */ /* 0x040fe200078e02ff */
[-C--:B------:R-:W-:Y:S04]  /*3c50*/  SHF.R.U32.HI R14, RZ, R5.reuse, R14 ;  /* 0x00000005ff0e7219 */ /* 0x080fe8000001160e */
[----:B------:R-:W-:Y:S02]  /*3c60*/  ISETP.GE.OR P0, PT, R3, R12, P0 ;  /* 0x0000000c0300720c */ /* 0x000fe40000706670 */
[----:B------:R-:W-:Y:S05]  /*3c70*/  SEL R15, R9, R14, !P2 ;  /* 0x0000000e090f7207 */ /* 0x000fea0005000000 */
[----:B------:R-:W-:Y:S04]  /*3c80*/  IMAD.MOV R14, RZ, RZ, -R15 ;  /* 0x000000ffff0e7224 */ /* 0x000fe800078e0a0f */
[----:B------:R-:W-:Y:S02]  /*3c90*/  IMAD R14, R72, R14, R9 ;  /* 0x0000000e480e7224 */ /* 0x000fe400078e0209 */
[C---:B------:R-:W-:Y:S05]  /*3ca0*/  @!P0 IMAD.HI.U32 R10, R3.reuse, R4, RZ ;  /* 0x00000004030a8227 */ /* 0x040fea00078e00ff */
[----:B------:R-:W-:Y:S04]  /*3cb0*/  @!P0 SHF.R.U32.HI R10, RZ, R5, R10 ;  /* 0x00000005ff0a8219 */ /* 0x000fe8000001160a */
[----:B------:R-:W-:Y:S01]  /*3cc0*/  @!P0 SEL R0, R3, R10, !P2 ;  /* 0x0000000a03008207 */ /* 0x000fe20005000000 */
[----:B------:R-:W-:Y:S03]  /*3cd0*/  IMAD.MOV R10, RZ, RZ, -R3 ;  /* 0x000000ffff0a7224 */ /* 0x000fe600078e0a03 */
[----:B------:R-:W-:Y:S01]  /*3ce0*/  @!P0 IADD3 R15, PT, PT, R15, -R0, RZ ;  /* 0x800000000f0f8210 */ /* 0x000fe20007ffe0ff */
[----:B------:R-:W-:Y:S01]  /*3cf0*/  @!P0 IMAD R0, R11, R14, R0 ;  /* 0x0000000e0b008224 */ /* 0x000fe200078e0200 */
[----:B------:R-:W-:Y:S01]  /*3d00*/  IADD3 R11, PT, PT, -R9, RZ, RZ ;  /* 0x000000ff090b7210 */ /* 0x000fe20007ffe1ff */
[----:B------:R-:W-:Y:S02]  /*3d10*/  IMAD R13, R2, R10, R13 ;  /* 0x0000000a020d7224 */ /* 0x000fe400078e020d */
[----:B------:R-:W-:Y:S02]  /*3d20*/  @!P0 IMAD R9, R15, R72, R3 ;  /* 0x000000480f098224 */ /* 0x000fe400078e0203 */
[----:B------:R-:W-:Y:S02]  /*3d30*/  @!P0 IMAD.MOV.U32 R3, RZ, RZ, R0 ;  /* 0x000000ffff038224 */ /* 0x000fe400078e0000 */
[----:B------:R-:W-:Y:S02]  /*3d40*/  IMAD R8, R6, R11, R8 ;  /* 0x0000000b06087224 */ /* 0x000fe400078e0208 */
[----:B------:R-:W-:Y:S02]  /*3d50*/  IMAD R13, R3, R2, R13 ;  /* 0x00000002030d7224 */ /* 0x000fe400078e020d */
[----:B------:R-:W-:Y:S02]  /*3d60*/  IMAD R8, R9, R6, R8 ;  /* 0x0000000609087224 */ /* 0x000fe400078e0208 */
.L_x_69:
[----:B------:R-:W-:Y:S05]  /*3d70*/  BRA.U UP1, `(.L_x_70) ;  /* 0x0000000101107547 */ /* 0x000fea000b800000 */
[----:B------:R-:W-:Y:S04]  /*3d80*/  MOV R0, UR13 ;  /* 0x0000000d00007c02 */ /* 0x000fe80008000f00 */
[----:B------:R-:W-:Y:S04]  /*3d90*/  SHF.L.U32 R3, R0, 0x1f, RZ ;  /* 0x0000001f00037819 */ /* 0x000fe800000006ff */
[----:B------:R-:W1:Y:S02]  /*3da0*/  SYNCS.PHASECHK.TRANS64.TRYWAIT P0, [UR6+0x58], R3 ;  /* 0x00005803ff0075a7 */ /* 0x000e640008001106 */
[----:B-1----:R-:W-:Y:S05]  /*3db0*/  @!P0 BRA `(.L_x_71) ;  /* 0x00000030008c8947 */ /* 0x002fea0003800000 */
.L_x_70:
[----:B------:R-:W-:Y:S05]  /*3dc0*/  BRA.U !UP3, `(.L_x_72) ;  /* 0x000000010b347547 */ /* 0x000fea000b800000 */
[----:B------:R-:W-:Y:S01]  /*3dd0*/  UPLOP3.LUT UP0, UPT, UPT, UPT, UP2, 0x80, 0x8 ;  /* 0x000000000008789c */ /* 0x000fe20003f0f020 */
[----:B-1----:R-:W-:Y:S02]  /*3de0*/  HFMA2 R0, -RZ, RZ, 0, 5.9604644775390625e-08 ;  /* 0x00000001ff007431 */ /* 0x002fe400000001ff */
[----:B------:R-:W-:Y:S03]  /*3df0*/  IMAD.MOV.U32 R168, RZ, RZ, 0x1 ;  /* 0x00000001ffa87424 */ /* 0x000fe600078e00ff */
[----:B------:R-:W-:Y:S05]  /*3e00*/  PLOP3.LUT P0, PT, PT, PT, UP0, 0x80, 0x8 ;  /* 0x000000000008781c */ /* 0x000fea0003f0f008 */
[----:B------:R-:W1:Y:S01]  /*3e10*/  @UP0 LDCU.64 UR8, c[0x0][0x888] ;  /* 0x00011100ff0807ac */ /* 0x000e620008000a00 */
[----:B------:R-:W-:Y:S07]  /*3e20*/  @UP0 UIMAD UR7, UR36, UR4, URZ ;  /* 0x00000004240702a4 */ /* 0x000fee000f8e02ff */
[----:B------:R-:W-:Y:S01]  /*3e30*/  @!P0 PRMT R168, R0, 0x7610, R168 ;  /* 0x0000761000a88816 */ /* 0x000fe200000000a8 */
[----:B-1----:R-:W-:Y:S03]  /*3e40*/  @UP0 UIMAD.WIDE UR8, UR7, 0x4, UR8 ;  /* 0x00000004070808a5 */ /* 0x002fe6000f8e0208 */
[----:B------:R-:W1:Y:S03]  /*3e50*/  @!UP0 LDCU UR7, c[0x0][0x880] ;  /* 0x00011000ff0787ac */ /* 0x000e660008000800 */
[----:B------:R-:W-:Y:S01]  /*3e60*/  IMAD.U32 R10, RZ, RZ, UR8 ;  /* 0x00000008ff0a7e24 */ /* 0x000fe2000f8e00ff */
[----:B------:R-:W-:Y:S05]  /*3e70*/  MOV R11, UR9 ;  /* 0x00000009000b7c02 */ /* 0x000fea0008000f00 */
[----:B-----5:R3:W5:Y:S02]  /*3e80*/  @P0 LDG.E R80, desc[UR40][R10.64] ;  /* 0x000000280a500981 */ /* 0x020764000c1e1900 */
[----:B-1-3--:R-:W-:Y:S07]  /*3e90*/  @!P0 IMAD.U32 R80, RZ, RZ, UR7 ;  /* 0x00000007ff508e24 */ /* 0x00afee000f8e00ff */
.L_x_72:
[----:B-----5:R-:W-:Y:S01]  /*3ea0*/  @!P4 ISETP.EQ.AND P5, PT, R80, RZ, PT ;  /* 0x000000ff5000c20c */ /* 0x020fe20003fa2270 */
[----:B------:R-:W-:Y:S01]  /*3eb0*/  @!UPT UIADD3 URZ, UPT, UPT, URZ, URZ, URZ ;  /* 0x000000fffffff290 */ /* 0x000fe2000fffe0ff */
[----:B------:R-:W-:Y:S11]  /*3ec0*/  @!P4 BRA `(.L_x_73) ;  /* 0x000000000014c947 */ /* 0x000ff60003800000 */
[----:B------:R-:W-:Y:S02]  /*3ed0*/  LOP3.LUT P0, RZ, R168, 0xff, RZ, 0xc0, !PT ;  /* 0x000000ffa8ff7812 */ /* 0x000fe4000780c0ff */
[----:B------:R-:W-:Y:S04]  /*3ee0*/  PLOP3.LUT P5, PT, PT, PT, UP0, 0x80, 0x8 ;  /* 0x000000000008781c */ /* 0x000fe80003faf008 */
[----:B------:R-:W-:Y:S07]  /*3ef0*/  PLOP3.LUT P5, PT, P5, PT, PT, 0x8, 0x80 ;  /* 0x000000000080781c */ /* 0x000fee0002fae170 */
[----:B------:R-:W-:Y:S11]  /*3f00*/  @P0 ISETP.EQ.AND P5, PT, R80, RZ, PT ;  /* 0x000000ff5000020c */ /* 0x000ff60003fa2270 */
[----:B------:R-:W-:Y:S02]  /*3f10*/  @!UPT UIADD3 URZ, UPT, UPT, URZ, URZ, URZ ;  /* 0x000000fffffff290 */ /* 0x000fe4000fffe0ff */
.L_x_73:
[----:B------:R-:W3:Y:S01]  /*3f20*/  SYNCS.PHASECHK.TRANS64.TRYWAIT P4, [UR6+0x48], R26 ;  /* 0x0000481aff0075a7 */ /* 0x000ee20008081106 */
[----:B------:R-:W-:Y:S01]  /*3f30*/  @P3 SHF.R.U32.HI R27, RZ, 0x10, R21 ;  /* 0x00000010ff1b3819 */ /* 0x000fe20000011615 */
[----:B------:R-:W-:Y:S01]  /*3f40*/  VIADD R29, R29, 0x1 ;  /* 0x000000011d1d7836 */ /* 0x000fe20000000000 */
[----:B------:R-:W5:Y:S08]  /*3f50*/  LDC.64 R14, c[0x0][0xb10] ;  /* 0x0002c400ff0e7b82 */ /* 0x000f700000000a00 */
[----:B------:R-:W2:Y:S08]  /*3f60*/  LDC.64 R10, c[0x0][0xb18] ;  /* 0x0002c600ff0a7b82 */ /* 0x000eb00000000a00 */
[----:B-1----:R-:W1:Y:S08]  /*3f70*/  @!P1 LDC R0, c[0x0][0xb20] ;  /* 0x0002c800ff009b82 */ /* 0x002e700000000800 */
[----:B------:R-:W4:Y:S01]  /*3f80*/  @!P1 LDC R3, c[0x0][0xb0c] ;  /* 0x0002c300ff039b82 */ /* 0x000f220000000800 */
[----:B-----5:R-:W-:Y:S05]  /*3f90*/  @!P1 IMAD.HI.U32 R14, R13, R14, RZ ;  /* 0x0000000e0d0e9227 */ /* 0x020fea00078e00ff */
[----:B------:R-:W-:Y:S01]  /*3fa0*/  @!P1 SHF.R.U32.HI R14, RZ, R15, R14 ;  /* 0x0000000fff0e9219 */ /* 0x000fe2000001160e */
[----:B--2---:R-:W-:Y:S01]  /*3fb0*/  @!P1 IMAD.HI.U32 R11, R8, R11, RZ ;  /* 0x0000000b080b9227 */ /* 0x004fe200078e00ff */
[----:B------:R-:W-:Y:S04]  /*3fc0*/  @!P1 ISETP.NE.AND P0, PT, R10, 0x1, PT ;  /* 0x000000010a00980c */ /* 0x000fe80003f05270 */
[----:B-1----:R-:W-:Y:S02]  /*3fd0*/  @!P1 SHF.R.U32.HI R9, RZ, R0, R11 ;  /* 0x00000000ff099219 */ /* 0x002fe4000001160b */
[----:B----4-:R-:W-:Y:S02]  /*3fe0*/  @!P1 ISETP.NE.AND P2, PT, R3, 0x1, PT ;  /* 0x000000010300980c */ /* 0x010fe40003f45270 */
[----:B------:R-:W-:Y:S02]  /*3ff0*/  @!P1 SEL R9, R8, R9, !P0 ;  /* 0x0000000908099207 */ /* 0x000fe40004000000 */
[----:B------:R-:W-:Y:S02]  /*4000*/  ELECT P0, URZ, PT ;  /* 0x0000000000ff782f */ /* 0x000fe40003800000 */
[----:B------:R-:W-:Y:S05]  /*4010*/  @!P1 SEL R14, R13, R14, !P2 ;  /* 0x0000000e0d0e9207 */ /* 0x000fea0005000000 */
[----:B------:R-:W-:Y:S02]  /*4020*/  @!P1 IMAD.IADD R0, R9, 0x1, -R14 ;  /* 0x0000000109009824 */ /* 0x000fe400078e0a0e */
[----:B------:R-:W-:Y:S02]  /*4030*/  @!P1 IMAD.IADD R9, R14, 0x1, -R9 ;  /* 0x000000010e099824 */ /* 0x000fe400078e0a09 */
[----:B------:R-:W-:Y:S02]  /*4040*/  @!P1 IMAD R13, R0, R3, R13 ;  /* 0x00000003000d9224 */ /* 0x000fe400078e020d */
[----:B------:R-:W-:Y:S01]  /*4050*/  @!P1 IMAD R8, R9, R10, R8 ;  /* 0x0000000a09089224 */ /* 0x000fe200078e0208 */
[----:B---3--:R-:W-:Y:S06]  /*4060*/  @!P4 BRA `(.L_x_74) ;  /* 0x0000002c00f8c947 */ /* 0x008fec0003800000 */
.L_x_125:
[----:B------:R-:W-:Y:S01]  /*4070*/  PLOP3.LUT P5, PT, P5, P0, PT, 0xf2, 0x2f ;  /* 0x00000000002f781c */ /* 0x000fe20002fa1e72 */
[----:B------:R-:W-:Y:S01]  /*4080*/  UMOV UR14, 0x0 ;  /* 0x00000000000e7882 */ /* 0x000fe20000000000 */
[----:B------:R-:W-:Y:S01]  /*4090*/  LOP3.LUT R30, R30, 0x1, RZ, 0x3c, !PT ;  /* 0x000000011e1e7812 */ /* 0x000fe200078e3cff */
[----:B------:R-:W-:Y:S01]  /*40a0*/  UMOV UR15, 0x10000000 ;  /* 0x10000000000f7882 */ /* 0x000fe20000000000 */
[----:B------:R-:W-:Y:S01]  /*40b0*/  UMOV UR12, UR36 ;  /* 0x00000024000c7c82 */ /* 0x000fe20008000000 */
[----:B------:R-:W-:Y:S08]  /*40c0*/  @P3 R2UR UR36, R27 ;  /* 0x000000001b2432ca */ /* 0x000ff000000e0000 */
[----:B-1----:R-:W-:Y:S01]  /*40d0*/  @!P5 IADD3 R3, P0, PT, R32, 0x580, RZ ;  /* 0x000005802003d810 */ /* 0x002fe20007f1e0ff */
[----:B------:R-:W-:Y:S01]  /*40e0*/  @!P5 IMAD.SHL.U32 R165, R165, 0x40, RZ ;  /* 0x00000040a5a5d824 */ /* 0x000fe200078e00ff */
[----:B------:R-:W-:Y:S01]  /*40f0*/  VOTEU.ALL UP1, P5 ;  /* 0x0000000000ff7886 */ /* 0x000fe20002820000 */
[----:B------:R-:W-:Y:S01]  /*4100*/  @!P5 IMAD.SHL.U32 R167, R167, 0x80, RZ ;  /* 0x00000080a7a7d824 */ /* 0x000fe200078e00ff */
[----:B------:R-:W-:Y:S01]  /*4110*/  @!P5 R2UR UR8, R3 ;  /* 0x000000000308d2ca */ /* 0x000fe200000e0000 */
[----:B------:R-:W-:Y:S01]  /*4120*/  @!P5 IMAD.X R0, RZ, RZ, R33, P0 ;  /* 0x000000ffff00d224 */ /* 0x000fe200000e0621 */
[----:B------:R-:W-:Y:S01]  /*4130*/  @!P5 R2UR UR10, R165 ;  /* 0x00000000a50ad2ca */ /* 0x000fe200000e0000 */
[----:B------:R-:W-:Y:S01]  /*4140*/  @!UP1 UIADD3 UR9, UPT, UPT, UR6, 0x40, URZ ;  /* 0x0000004006099890 */ /* 0x000fe2000fffe0ff */
[----:B------:R-:W-:Y:S01]  /*4150*/  @!P5 R2UR UR11, R167 ;  /* 0x00000000a70bd2ca */ /* 0x000fe200000e0000 */
[----:B------:R-:W-:Y:S01]  /*4160*/  IMAD.IADD R165, R8, 0x1, R164 ;  /* 0x0000000108a57824 */ /* 0x000fe200078e02a4 */
[----:B------:R-:W-:Y:S01]  /*4170*/  @!P5 R2UR UR7, R0 ;  /* 0x000000000007d2ca */ /* 0x000fe200000e0000 */
[----:B------:R-:W-:Y:S01]  /*4180*/  IMAD.IADD R167, R13, 0x1, R166 ;  /* 0x000000010da77824 */ /* 0x000fe200078e02a6 */
[C---:B------:R-:W-:Y:S04]  /*4190*/  ISETP.NE.AND P0, PT, R29.reuse, 0x2, PT ;  /* 0x000000021d00780c */ /* 0x040fe80003f05270 */
[----:B------:R-:W-:Y:S01]  /*41a0*/  SEL R3, RZ, 0x1, P0 ;  /* 0x00000001ff037807 */ /* 0x000fe20000000000 */
[----:B------:R-:W-:Y:S01]  /*41b0*/  IMAD.U32 R10, RZ, RZ, UR8 ;  /* 0x00000008ff0a7e24 */ /* 0x000fe2000f8e00ff */
[----:B------:R-:W-:Y:S01]  /*41c0*/  @!UP1 UIADD3 UR8, UPT, UPT, UR6, 0x200, URZ ;  /* 0x0000020006089890 */ /* 0x000fe2000fffe0ff */
[----:B------:R-:W-:Y:S01]  /*41d0*/  SEL R29, R29, RZ, P0 ;  /* 0x000000ff1d1d7207 */ /* 0x000fe20000000000 */
[----:B------:R-:W-:Y:S01]  /*41e0*/  VOTEU.ALL UP1, P5 ;  /* 0x0000000000ff7886 */ /* 0x000fe20002820000 */
[----:B------:R-:W-:Y:S02]  /*41f0*/  LOP3.LUT R28, R28, R3, RZ, 0x3c, !PT ;  /* 0x000000031c1c7212 */ /* 0x000fe400078e3cff */
[----:B------:R-:W-:Y:S01]  /*4200*/  IMAD.U32 R11, RZ, RZ, UR7 ;  /* 0x00000007ff0b7e24 */ /* 0x000fe2000f8e00ff */
[----:B------:R-:W-:Y:S04]  /*4210*/  @!P5 R2UR UR16, R10 ;  /* 0x000000000a10d2ca */ /* 0x000fe800000e0000 */
[----:B------:R-:W-:Y:S11]  /*4220*/  @!P5 R2UR UR17, R11 ;  /* 0x000000000b11d2ca */ /* 0x000ff600000e0000 */
[----:B------:R-:W-:Y:S02]  /*4230*/  @!UPT UIADD3 URZ, UPT, UPT, URZ, URZ, URZ ;  /* 0x000000fffffff290 */ /* 0x000fe4000fffe0ff */
[----:B------:R3:W-:Y:S01]  /*4240*/  @!UP1 UTMALDG.3D [UR8], [UR16], desc[UR14] ;  /* 0x00000e08100095b4 */ /* 0x0007e20008011000 */
[----:B------:R3:W-:Y:S01]  /*4250*/  @!P5 SYNCS.ARRIVE.TRANS64.RED.A0TR RZ, [UR6+0x40], R25 ;  /* 0x00004019ffffd9a7 */ /* 0x0007e20008300406 */
[----:B------:R-:W-:Y:S01]  /*4260*/  UPLOP3.LUT UP1, UPT, UPT, UPT, UPT, 0x80, 0x8 ;  /* 0x000000000008789c */ /* 0x000fe20003f2f070 */
[----:B------:R-:W-:Y:S01]  /*4270*/  SYNCS.ARRIVE.TRANS64.RED.A1T0 RZ, [UR37], RZ ;  /* 0x000000ffffff79a7 */ /* 0x000fe20008100425 */
[----:B------:R-:W-:Y:S09]  /*4280*/  @P3 BRA `(.L_x_75) ;  /* 0xfffffff400b43947 */ /* 0x000ff2000383ffff */
[----:B------:R-:W-:Y:S07]  /*4290*/  MOV R0, UR6 ;  /* 0x0000000600007c02 */ /* 0x000fee0008000f00 */
.L_x_76:
[----:B-1----:R-:W-:-:S04]  /*42a0*/  SHF.L.U32 R3, R30, 0x1f, RZ ;  /* 0x0000001f1e037819 */ /* 0x002fc800000006ff */
[----:B------:R1:W2:Y:S03]  /*42b0*/  SYNCS.PHASECHK.TRANS64.TRYWAIT P0, [R0+URZ+0x48], R3 ;  /* 0x00004803000075a7 */ /* 0x0002a600080011ff */
[----:B--2---:R-:W-:Y:S05]  /*42c0*/  @!P0 NANOSLEEP.SYNCS 0x989680 ;  /* 0x009896800000895d */ /* 0x004fea0003900000 */
[----:B------:R-:W2:Y:S02]  /*42d0*/  @!P0 SYNCS.PHASECHK.TRANS64 P0, [R0+URZ+0x48], R3 ;  /* 0x00004803000085a7 */ /* 0x000ea400080010ff */
[----:B--23--:R-:W-:Y:S05]  /*42e0*/  @P0 EXIT ;  /* 0x000000000000094d */ /* 0x00cfea0003800000 */
[----:B------:R-:W-:Y:S05]  /*42f0*/  BRA `(.L_x_76) ;  /* 0xfffffffc00e87947 */ /* 0x000fea000383ffff */
.L_x_67:
[----:B------:R-:W-:-:S06]  /*4300*/  UISETP.GE.AND UP1, UPT, UR8, 0x4, UPT ;  /* 0x000000040800788c */ /* 0x000fcc000bf26270 */
[----:B------:R-:W-:-:S13]  /*4310*/  PLOP3.LUT P0, PT, PT, PT, UP1, 0x80, 0x8 ;  /* 0x000000000008781c */ /* 0x000fda0003f0f018 */
[----:B------:R-:W-:Y:S05]  /*4320*/  @!P0 EXIT ;  /* 0x000000000000894d */ /* 0x000fea0003800000 */
[----:B------:R-:W-:Y:S01]  /*4330*/  BAR.SYNC.DEFER_BLOCKING 0x6, 0xa0 ;  /* 0x0182800000007b1d */ /* 0x000fe20000010000 */
[C---:B------:R-:W-:Y:S01]  /*4340*/  IMAD.SHL.U32 R180, R176.reuse, 0x40, RZ ;  /* 0x00000040b0b47824 */ /* 0x040fe200078e00ff */
[C---:B------:R-:W-:Y:S01]  /*4350*/  R2P PR, R176.reuse, 0x6 ;  /* 0x00000006b0007804 */ /* 0x040fe20000000000 */
[C---:B------:R-:W-:Y:S01]  /*4360*/  IMAD.SHL.U32 R2, R176.reuse, 0x8, RZ ;  /* 0x00000008b0027824 */ /* 0x040fe200078e00ff */
[----:B------:R-:W-:Y:S01]  /*4370*/  SHF.L.U32 R79, R176, 0x10, RZ ;  /* 0x00000010b04f7819 */ /* 0x000fe200000006ff */
[----:B------:R-:W-:Y:S01]  /*4380*/  IMAD.MOV.U32 R179, RZ, RZ, 0x10 ;  /* 0x00000010ffb37424 */ /* 0x000fe200078e00ff */
[----:B------:R-:W-:Y:S01]  /*4390*/  UMOV UR43, 0x400 ;  /* 0x00000400002b7882 */ /* 0x000fe20000000000 */
[----:B------:R-:W-:Y:S01]  /*43a0*/  LOP3.LUT R3, R180, 0x180, RZ, 0xc0, !PT ;  /* 0x00000180b4037812 */ /* 0x000fe200078ec0ff */
[----:B------:R-:W-:Y:S01]  /*43b0*/  ULEA UR43, UR37, UR43, 0x18 ;  /* 0x0000002b252b7291 */ /* 0x000fe2000f8ec0ff */
[----:B------:R-:W1:Y:S01]  /*43c0*/  LDC R171, c[0x0][0x370] ;  /* 0x0000dc00ffab7b82 */ /* 0x000e620000000800 */
[----:B------:R-:W-:Y:S01]  /*43d0*/  SEL R179, R179, 0xfffffff0, !P1 ;  /* 0xfffffff0b3b37807 */ /* 0x000fe20004800000 */
[----:B------:R-:W-:Y:S01]  /*43e0*/  HFMA2 R183, -RZ, RZ, 0, 0 ;  /* 0x00000000ffb77431 */ /* 0x000fe200000001ff */
[----:B------:R-:W-:Y:S01]  /*43f0*/  LOP3.LUT R3, R3, 0x30, R2, 0xf8, !PT ;  /* 0x0000003003037812 */ /* 0x000fe200078ef802 */
[----:B------:R-:W-:Y:S01]  /*4400*/  UIADD3 UR4, UPT, UPT, UR43, 0x2200, URZ ;  /* 0x000022002b047890 */ /* 0x000fe2000fffe0ff */
[----:B------:R-:W-:Y:S01]  /*4410*/  LOP3.LUT R79, R79, 0x600000, RZ, 0xc0, !PT ;  /* 0x006000004f4f7812 */ /* 0x000fe200078ec0ff */
[----:B------:R-:W-:Y:S01]  /*4420*/  IMAD.MOV.U32 R76, RZ, RZ, RZ ;  /* 0x000000ffff4c7224 */ /* 0x000fe200078e00ff */
[----:B------:R-:W-:Y:S01]  /*4430*/  LOP3.LUT R180, R3, 0x1e40, R180, 0xf8, !PT ;  /* 0x00001e4003b47812 */ /* 0x000fe200078ef8b4 */
[----:B------:R-:W2:Y:S01]  /*4440*/  LDC R74, c[0x0][0xb0c] ;  /* 0x0002c300ff4a7b82 */ /* 0x000ea20000000800 */
[----:B------:R-:W-:Y:S01]  /*4450*/  IMAD.MOV.U32 R3, RZ, RZ, 0x20 ;  /* 0x00000020ff037424 */ /* 0x000fe200078e00ff */
[----:B------:R-:W-:Y:S01]  /*4460*/  CS2R R184, SRZ ;  /* 0x0000000000b87805 */ /* 0x000fe2000001ff00 */
[----:B------:R-:W-:Y:S01]  /*4470*/  IMAD.MOV.U32 R188, RZ, RZ, RZ ;  /* 0x000000ffffbc7224 */ /* 0x000fe200078e00ff */
[----:B------:R-:W4:Y:S01]  /*4480*/  LDCU.64 UR46, c[0x0][0x348] ;  /* 0x00006900ff2e77ac */ /* 0x000f220008000a00 */
[----:B------:R-:W-:Y:S01]  /*4490*/  VIADD R2, R180, UR43 ;  /* 0x0000002bb4027c36 */ /* 0x000fe20008000000 */
[----:B------:R-:W-:Y:S01]  /*44a0*/  SEL R3, R3, 0xffffffe0, !P2 ;  /* 0xffffffe003037807 */ /* 0x000fe20005000000 */
[----:B------:R-:W3:Y:S01]  /*44b0*/  LDS R0, [UR43+0x110] ;  /* 0x0001102bff007984 */ /* 0x000ee20008000800 */
[----:B------:R-:W1:Y:S01]  /*44c0*/  LDC R169, c[0x0][0xb20] ;  /* 0x0002c800ffa97b82 */ /* 0x000e620000000800 */
[----:B------:R-:W-:Y:S01]  /*44d0*/  IMAD.U32 R186, RZ, RZ, UR4 ;  /* 0x00000004ffba7e24 */ /* 0x000fe2000f8e00ff */
[----:B------:R-:W-:Y:S01]  /*44e0*/  SHF.R.U32.HI R4, RZ, 0x4, R3 ;  /* 0x00000004ff047819 */ /* 0x000fe20000011603 */
[--C-:B------:R-:W-:Y:S01]  /*44f0*/  IMAD.IADD R178, R3, 0x1, R2.reuse ;  /* 0x0000000103b27824 */ /* 0x100fe200078e0202 */
[----:B------:R-:W1:Y:S02]  /*4500*/  LDCU.64 UR38, c[0x0][0x888] ;  /* 0x00011100ff2677ac */ /* 0x000e640008000a00 */
[C---:B------:R-:W-:Y:S01]  /*4510*/  LEA.HI R177, R179.reuse, R4, RZ, 0x1c ;  /* 0x00000004b3b17211 */ /* 0x040fe200078fe0ff */
[----:B------:R-:W-:Y:S01]  /*4520*/  IMAD.IADD R179, R179, 0x1, R2 ;  /* 0x00000001b3b37824 */ /* 0x000fe200078e0202 */
[----:B------:R-:W1:Y:S01]  /*4530*/  LDC R73, c[0x0][0xb30] ;  /* 0x0002cc00ff497b82 */ /* 0x000e620000000800 */
[----:B------:R-:W-:Y:S01]  /*4540*/  UIADD3 UR42, UPT, UPT, UR43, 0x200, URZ ;  /* 0x000002002b2a7890 */ /* 0x000fe2000fffe0ff */
[----:B------:R-:W-:-:S06]  /*4550*/  LEA R177, R177, R2, 0x4 ;  /* 0x00000002b1b17211 */ /* 0x000fcc00078e20ff */
[----:B------:R-:W1:Y:S08]  /*4560*/  LDC.64 R158, c[0x0][0xb10] ;  /* 0x0002c400ff9e7b82 */ /* 0x000e700000000a00 */
[----:B------:R-:W1:Y:S08]  /*4570*/  LDC.64 R70, c[0x0][0xb18] ;  /* 0x0002c600ff467b82 */ /* 0x000e700000000a00 */
[----:B------:R-:W1:Y:S01]  /*4580*/  LDC.64 R154, c[0x0][0x888] ;  /* 0x00022200ff9a7b82 */ /* 0x000e620000000a00 */
[----:B---3--:R-:W-:-:S07]  /*4590*/  IMAD.IADD R79, R0, 0x1, R79 ;  /* 0x00000001004f7824 */ /* 0x008fce00078e024f */
[----:B------:R-:W3:Y:S08]  /*45a0*/  LDC.64 R68, c[0x0][0xb28] ;  /* 0x0002ca00ff447b82 */ /* 0x000ef00000000a00 */
[----:B------:R-:W1:Y:S08]  /*45b0*/  LDC.64 R156, c[0x0][0x890] ;  /* 0x00022400ff9c7b82 */ /* 0x000e700000000a00 */
[----:B------:R-:W1:Y:S08]  /*45c0*/  LDC.64 R152, c[0x0][0x8b0] ;  /* 0x00022c00ff987b82 */ /* 0x000e700000000a00 */
[----:B------:R-:W1:Y:S08]  /*45d0*/  LDC.64 R146, c[0x0][0x8a8] ;  /* 0x00022a00ff927b82 */ /* 0x000e700000000a00 */
[----:B--2-4-:R-:W1:Y:S02]  /*45e0*/  LDC R170, c[0x0][0x374] ;  /* 0x0000dd00ffaa7b82 */ /* 0x014e640000000800 */
.L_x_94:
[----:B------:R-:W-:Y:S02]  /*45f0*/  LEA R0, R188, UR43, 0x3 ;  /* 0x0000002bbc007c11 */ /* 0x000fe4000f8e18ff */
[----:B------:R-:W-:Y:S02]  /*4600*/  SHF.L.U32 R3, R184, 0x1f, RZ ;  /* 0x0000001fb8037819 */ /* 0x000fe400000006ff */
[----:B------:R-:W-:Y:S02]  /*4610*/  LEA R16, R188, UR43, 0x4 ;  /* 0x0000002bbc107c11 */ /* 0x000fe4000f8e20ff */
[----:B--2---:R-:W2:Y:S02]  /*4620*/  SYNCS.PHASECHK.TRANS64.TRYWAIT P0, [R0+URZ+0x60], R3 ;  /* 0x00006003000075a7 */ /* 0x004ea400080011ff */
[----:B-12---:R-:W-:Y:S05]  /*4630*/  @!P0 BRA `(.L_x_77) ;  /* 0x00000028009c8947 */ /* 0x006fea0003800000 */
.L_x_126:
[----:B------:R-:W4:Y:S01]  /*4640*/  LDC.64 R12, c[0x0][0xb10] ;  /* 0x0002c400ff0c7b82 */ /* 0x000f220000000a00 */
[----:B------:R-:W3:Y:S01]  /*4650*/  LDS.128 R16, [R16+0xf0] ;  /* 0x0000f00010107984 */ /* 0x000ee20000000c00 */
[----:B-1----:R-:W-:Y:S01]  /*4660*/  ISETP.NE.AND P1, PT, R73, 0x1, PT ;  /* 0x000000014900780c */ /* 0x002fe20003f25270 */
[----:B--2---:R-:W-:Y:S01]  /*4670*/  VIADD R0, R0, 0x70 ;  /* 0x0000007000007836 */ /* 0x004fe20000000000 */
[----:B------:R-:W-:Y:S04]  /*4680*/  ISETP.GE.AND P0, PT, R72, 0x1, PT ;  /* 0x000000014800780c */ /* 0x000fe80003f06270 */
[----:B------:R-:W1:Y:S01]  /*4690*/  LDC.64 R10, c[0x0][0xb18] ;  /* 0x0002c600ff0a7b82 */ /* 0x000e620000000a00 */
[----:B------:R-:W-:Y:S01]  /*46a0*/  PRMT R0, RZ, 0x654, R0 ;  /* 0x00000654ff007816 */ /* 0x000fe20000000000 */
[----:B------:R-:W-:Y:S01]  /*46b0*/  @!PT LDS RZ, [RZ] ;  /* 0x00000000fffff984 */ /* 0x000fe20000000800 */
[----:B------:R-:W-:Y:S01]  /*46c0*/  @!PT LDS RZ, [RZ] ;  /* 0x00000000fffff984 */ /* 0x000fe20000000800 */
[----:B------:R-:W-:Y:S01]  /*46d0*/  @!PT LDS RZ, [RZ] ;  /* 0x00000000fffff984 */ /* 0x000fe20000000800 */
[----:B------:R-:W-:Y:S01]  /*46e0*/  @!PT LDS RZ, [RZ] ;  /* 0x00000000fffff984 */ /* 0x000fe20000000800 */
[----:B------:R2:W-:Y:S06]  /*46f0*/  MEMBAR.ALL.CTA ;  /* 0x0000000000007992 */ /* 0x0005ec0000008000 */
[----:B--2---:R-:W2:Y:S01]  /*4700*/  FENCE.VIEW.ASYNC.S ;  /* 0x00000000000073c6 */ /* 0x004ea20000000000 */
[----:B------:R-:W1:Y:S08]  /*4710*/  @!P1 LDC R14, c[0x0][0xb20] ;  /* 0x0002c800ff0e9b82 */ /* 0x000e700000000800 */
[----:B------:R-:W1:Y:S01]  /*4720*/  @!P1 LDC R9, c[0x0][0xb0c] ;  /* 0x0002c300ff099b82 */ /* 0x000e620000000800 */
[----:B--2---:R2:W-:Y:S01]  /*4730*/  SYNCS.ARRIVE.TRANS64.RED.A1T0 RZ, [R0+URZ], RZ ;  /* 0x000000ff00ff79a7 */ /* 0x0045e200081004ff */
[----:B---3--:R-:W-:Y:S04]  /*4740*/  LOP3.LUT P4, RZ, R18, 0x1, RZ, 0xc0, !PT ;  /* 0x0000000112ff7812 */ /* 0x008fe8000788c0ff */
[----:B------:R-:W-:Y:S09]  /*4750*/  P2R R187, PR, RZ, 0x10 ;  /* 0x00000010ffbb7803 */ /* 0x000ff20000000000 */
[----:B------:R-:W-:Y:S02]  /*4760*/  @P4 MOV R77, R16 ;  /* 0x00000010004d4202 */ /* 0x000fe40000000f00 */
[----:B------:R-:W-:Y:S01]  /*4770*/  @P4 LOP3.LUT R75, R17, 0xffff, RZ, 0xc0, !PT ;  /* 0x0000ffff114b4812 */ /* 0x000fe200078ec0ff */
[----:B--2-4-:R-:W-:Y:S06]  /*4780*/  @!P0 BRA `(.L_x_78) ;  /* 0x0000000000a48947 */ /* 0x014fec0003800000 */
[----:B------:R-:W-:Y:S01]  /*4790*/  IMAD.HI.U32 R22, R170, R71, RZ ;  /* 0x00000047aa167227 */ /* 0x000fe200078e00ff */
[----:B------:R-:W-:Y:S02]  /*47a0*/  ISETP.NE.AND P0, PT, R70, 0x1, PT ;  /* 0x000000014600780c */ /* 0x000fe40003f05270 */
[----:B------:R-:W-:Y:S01]  /*47b0*/  ISETP.NE.AND P2, PT, R72, 0x1, PT ;  /* 0x000000014800780c */ /* 0x000fe20003f45270 */
[-C--:B------:R-:W-:Y:S01]  /*47c0*/  IMAD.HI.U32 R20, R171, R158.reuse, RZ ;  /* 0x0000009eab147227 */ /* 0x080fe200078e00ff */
[----:B------:R-:W-:Y:S02]  /*47d0*/  SHF.R.U32.HI R21, RZ, R169, R22 ;  /* 0x000000a9ff157219 */ /* 0x000fe40000011616 */
[----:B------:R-:W-:Y:S01]  /*47e0*/  ISETP.NE.AND P3, PT, R74, 0x1, PT ;  /* 0x000000014a00780c */ /* 0x000fe20003f65270 */
[----:B------:R-:W-:Y:S01]  /*47f0*/  IMAD.HI.U32 R26, R75, R71, RZ ;  /* 0x000000474b1a7227 */ /* 0x000fe200078e00ff */
[----:B------:R-:W-:Y:S02]  /*4800*/  SHF.R.U32.HI R20, RZ, R159, R20 ;  /* 0x0000009fff147219 */ /* 0x000fe40000011614 */
[----:B------:R-:W-:Y:S01]  /*4810*/  SEL R3, R170, R21, !P0 ;  /* 0x00000015aa037207 */ /* 0x000fe20004000000 */
[----:B------:R-:W-:Y:S01]  /*4820*/  IMAD.HI.U32 R24, R77, R158, RZ ;  /* 0x0000009e4d187227 */ /* 0x000fe200078e00ff */
[----:B------:R-:W-:Y:S03]  /*4830*/  SEL R7, R171, R20, !P3 ;  /* 0x00000014ab077207 */ /* 0x000fe60005800000 */
[-C--:B------:R-:W-:Y:S01]  /*4840*/  IMAD.HI.U32 R20, R3, R68.reuse, RZ ;  /* 0x0000004403147227 */ /* 0x080fe200078e00ff */
[----:B------:R-:W-:Y:S03]  /*4850*/  SHF.R.U32.HI R24, RZ, R159, R24 ;  /* 0x0000009fff187219 */ /* 0x000fe60000011618 */
[----:B------:R-:W-:Y:S01]  /*4860*/  IMAD.HI.U32 R22, R7, R68, RZ ;  /* 0x0000004407167227 */ /* 0x000fe200078e00ff */
[----:B------:R-:W-:Y:S02]  /*4870*/  @P2 SHF.R.U32.HI R3, RZ, R69, R20 ;  /* 0x00000045ff032219 */ /* 0x000fe40000011614 */
[----:B------:R-:W-:Y:S02]  /*4880*/  SHF.R.U32.HI R20, RZ, R169, R26 ;  /* 0x000000a9ff147219 */ /* 0x000fe4000001161a */
[----:B------:R-:W-:Y:S01]  /*4890*/  @P2 SHF.R.U32.HI R7, RZ, R69, R22 ;  /* 0x00000045ff072219 */ /* 0x000fe20000011616 */
[C---:B------:R-:W-:Y:S01]  /*48a0*/  IMAD R2, R72.reuse, R3, RZ ;  /* 0x0000000348027224 */ /* 0x040fe200078e02ff */
[----:B------:R-:W-:Y:S02]  /*48b0*/  SEL R5, R75, R20, !P0 ;  /* 0x000000144b057207 */ /* 0x000fe40004000000 */
[----:B------:R-:W-:Y:S01]  /*48c0*/  SEL R3, R77, R24, !P3 ;  /* 0x000000184d037207 */ /* 0x000fe20005800000 */
[----:B------:R-:W-:Y:S01]  /*48d0*/  IMAD R4, R72, R7, RZ ;  /* 0x0000000748047224 */ /* 0x000fe200078e02ff */
[C---:B------:R-:W-:Y:S01]  /*48e0*/  ISETP.GE.AND P0, PT, R5.reuse, R2, PT ;  /* 0x000000020500720c */ /* 0x040fe20003f06270 */
[----:B------:R-:W-:Y:S03]  /*48f0*/  IMAD.HI.U32 R6, R5, R68, RZ ;  /* 0x0000004405067227 */ /* 0x000fe600078e00ff */
[----:B------:R-:W-:Y:S01]  /*4900*/  ISETP.GE.OR P0, PT, R3, R4, P0 ;  /* 0x000000040300720c */ /* 0x000fe20000706670 */
[----:B------:R-:W-:Y:S01]  /*4910*/  IMAD.MOV R4, RZ, RZ, -R3 ;  /* 0x000000ffff047224 */ /* 0x000fe200078e0a03 */
[-C--:B------:R-:W-:Y:S03]  /*4920*/  SHF.R.U32.HI R6, RZ, R69.reuse, R6 ;  /* 0x00000045ff067219 */ /* 0x080fe60000011606 */
[----:B------:R-:W-:Y:S01]  /*4930*/  IMAD R77, R74, R4, R77 ;  /* 0x000000044a4d7224 */ /* 0x000fe200078e024d */
[----:B------:R-:W-:Y:S05]  /*4940*/  SEL R15, R5, R6, !P2 ;  /* 0x00000006050f7207 */ /* 0x000fea0005000000 */
[----:B------:R-:W-:Y:S02]  /*4950*/  IMAD.MOV R6, RZ, RZ, -R15 ;  /* 0x000000ffff067224 */ /* 0x000fe400078e0a0f */
[C---:B------:R-:W-:Y:S04]  /*4960*/  @!P0 IMAD.HI.U32 R2, R3.reuse, R68, RZ ;  /* 0x0000004403028227 */ /* 0x040fe800078e00ff */
[----:B------:R-:W-:Y:S01]  /*4970*/  IMAD R6, R72, R6, R5 ;  /* 0x0000000648067224 */ /* 0x000fe200078e0205 */
[----:B------:R-:W-:Y:S04]  /*4980*/  @!P0 SHF.R.U32.HI R2, RZ, R69, R2 ;  /* 0x00000045ff028219 */ /* 0x000fe80000011602 */
[----:B------:R-:W-:Y:S02]  /*4990*/  @!P0 SEL R0, R3, R2, !P2 ;  /* 0x0000000203008207 */ /* 0x000fe40005000000 */
[----:B------:R-:W-:Y:S02]  /*49a0*/  IADD3 R2, PT, PT, -R5, RZ, RZ ;  /* 0x000000ff05027210 */ /* 0x000fe40007ffe1ff */
[----:B------:R-:W-:Y:S01]  /*49b0*/  @!P0 IADD3 R8, PT, PT, R15, -R0, RZ ;  /* 0x800000000f088210 */ /* 0x000fe20007ffe0ff */
[----:B------:R-:W-:Y:S02]  /*49c0*/  @!P0 IMAD R0, R7, R6, R0 ;  /* 0x0000000607008224 */ /* 0x000fe400078e0200 */
[----:B------:R-:W-:Y:S02]  /*49d0*/  IMAD R75, R70, R2, R75 ;  /* 0x00000002464b7224 */ /* 0x000fe400078e024b */
[----:B------:R-:W-:Y:S02]  /*49e0*/  @!P0 IMAD R5, R8, R72, R3 ;  /* 0x0000004808058224 */ /* 0x000fe400078e0203 */
[----:B------:R-:W-:Y:S04]  /*49f0*/  @!P0 IMAD.MOV.U32 R3, RZ, RZ, R0 ;  /* 0x000000ffff038224 */ /* 0x000fe800078e0000 */
[----:B------:R-:W-:Y:S02]  /*4a00*/  IMAD R77, R3, R74, R77 ;  /* 0x0000004a034d7224 */ /* 0x000fe400078e024d */
[----:B------:R-:W-:Y:S07]  /*4a10*/  IMAD R75, R5, R70, R75 ;  /* 0x00000046054b7224 */ /* 0x000fee00078e024b */
.L_x_78:
[----:B------:R-:W-:Y:S01]  /*4a20*/  @!P1 IMAD.HI.U32 R0, R77, R12, RZ ;  /* 0x0000000c4d009227 */ /* 0x000fe200078e00ff */
[----:B-1----:R-:W-:Y:S01]  /*4a30*/  @!P1 ISETP.NE.AND P0, PT, R10, 0x1, PT ;  /* 0x000000010a00980c */ /* 0x002fe20003f05270 */
[----:B------:R-:W-:Y:S01]  /*4a40*/  ULOP3.LUT UP0, URZ, UR42, 0x1b0, URZ, 0xc0, !UPT ;  /* 0x000001b02aff7892 */ /* 0x000fe2000f80c0ff */
[----:B------:R-:W-:Y:S01]  /*4a50*/  @!P1 ISETP.NE.AND P2, PT, R9, 0x1, PT ;  /* 0x000000010900980c */ /* 0x000fe20003f45270 */
[----:B------:R-:W-:Y:S01]  /*4a60*/  @!P1 IMAD.HI.U32 R3, R75, R11, RZ ;  /* 0x0000000b4b039227 */ /* 0x000fe200078e00ff */
[----:B------:R-:W-:Y:S02]  /*4a70*/  @!P1 SHF.R.U32.HI R0, RZ, R13, R0 ;  /* 0x0000000dff009219 */ /* 0x000fe40000011600 */
[----:B------:R-:W-:Y:S01]  /*4a80*/  @P4 SHF.R.U32.HI R182, RZ, 0x10, R17 ;  /* 0x00000010ffb64819 */ /* 0x000fe20000011611 */
[----:B------:R-:W-:Y:S01]  /*4a90*/  VIADD R188, R188, 0x1 ;  /* 0x00000001bcbc7836 */ /* 0x000fe20000000000 */
[----:B------:R-:W-:Y:S02]  /*4aa0*/  @!P1 SHF.R.U32.HI R2, RZ, R14, R3 ;  /* 0x0000000eff029219 */ /* 0x000fe40000011603 */
[----:B------:R-:W-:Y:S02]  /*4ab0*/  @!P1 SEL R3, R77, R0, !P2 ;  /* 0x000000004d039207 */ /* 0x000fe40005000000 */
[----:B------:R-:W-:Y:S05]  /*4ac0*/  @!P1 SEL R2, R75, R2, !P0 ;  /* 0x000000024b029207 */ /* 0x000fea0004000000 */
[----:B------:R-:W-:Y:S02]  /*4ad0*/  @!P1 IMAD.IADD R0, R2, 0x1, -R3 ;  /* 0x0000000102009824 */ /* 0x000fe400078e0a03 */
[----:B------:R-:W-:Y:S02]  /*4ae0*/  @!P1 IMAD.IADD R2, R3, 0x1, -R2 ;  /* 0x0000000103029824 */ /* 0x000fe400078e0a02 */
[----:B------:R-:W-:Y:S02]  /*4af0*/  @!P1 IMAD R77, R0, R9, R77 ;  /* 0x00000009004d9224 */ /* 0x000fe400078e024d */
[----:B------:R-:W-:Y:S01]  /*4b00*/  @!P1 IMAD R75, R2, R10, R75 ;  /* 0x0000000a024b9224 */ /* 0x000fe200078e024b */
[----:B------:R-:W-:Y:S06]  /*4b10*/  BRA.U !UP0, `(.L_x_79) ;  /* 0x0000000108407547 */ /* 0x000fec000b800000 */
[----:B------:R-:W1:Y:S01]  /*4b20*/  LDCU.64 UR8, c[0x4][0x80] ;  /* 0x01001000ff0877ac */ /* 0x000e620008000a00 */
[----:B------:R-:W-:Y:S01]  /*4b30*/  MOV R3, 0x0 ;  /* 0x0000000000037802 */ /* 0x000fe20000000f00 */
[----:B------:R-:W-:Y:S02]  /*4b40*/  HFMA2 R12, -RZ, RZ, 0, 5.9604644775390625e-08 ;  /* 0x00000001ff0c7431 */ /* 0x000fe400000001ff */
[----:B------:R-:W-:Y:S02]  /*4b50*/  IMAD.MOV.U32 R8, RZ, RZ, 0x70 ;  /* 0x00000070ff087424 */ /* 0x000fe400078e00ff */
[----:B------:R-:W-:Y:S01]  /*4b60*/  IMAD.MOV.U32 R13, RZ, RZ, RZ ;  /* 0x000000ffff0d7224 */ /* 0x000fe200078e00ff */
[----:B------:R-:W2:Y:S01]  /*4b70*/  LDCU.64 UR6, c[0x4][0x88] ;  /* 0x01001100ff0677ac */ /* 0x000ea20008000a00 */
[----:B------:R-:W3:Y:S01]  /*4b80*/  LDC.64 R2, c[0x4][R3] ;  /* 0x0100000003027b82 */ /* 0x000ee20000000a00 */
[----:B------:R-:W4:Y:S01]  /*4b90*/  LDCU.64 UR4, c[0x4][0x8] ;  /* 0x01000100ff0477ac */ /* 0x000f220008000a00 */
[----:B-1----:R-:W-:Y:S01]  /*4ba0*/  MOV R5, UR9 ;  /* 0x0000000900057c02 */ /* 0x002fe20008000f00 */
[----:B------:R-:W-:Y:S01]  /*4bb0*/  IMAD.U32 R4, RZ, RZ, UR8 ;  /* 0x00000008ff047e24 */ /* 0x000fe2000f8e00ff */
[----:B--2---:R-:W-:Y:S01]  /*4bc0*/  MOV R7, UR7 ;  /* 0x0000000700077c02 */ /* 0x004fe20008000f00 */
[----:B------:R-:W-:Y:S01]  /*4bd0*/  IMAD.U32 R6, RZ, RZ, UR6 ;  /* 0x00000006ff067e24 */ /* 0x000fe2000f8e00ff */
[----:B----4-:R-:W-:Y:S01]  /*4be0*/  MOV R11, UR5 ;  /* 0x00000005000b7c02 */ /* 0x010fe20008000f00 */
[----:B------:R-:W-:Y:S02]  /*4bf0*/  IMAD.U32 R10, RZ, RZ, UR4 ;  /* 0x00000004ff0a7e24 */ /* 0x000fe4000f8e00ff */
[----:B------:R-:W-:Y:S07]  /*4c00*/  LEPC R20, `(.L_x_79) ;  /* 0x000000001014794e */ /* 0x000fee0000000000 */
[----:B---3-5:R-:W-:Y:S05]  /*4c10*/  CALL.ABS.NOINC R2 ;  /* 0x0000000002007343 */ /* 0x028fea0003c00000 */
.L_x_79:
[----:B------:R-:W-:Y:S01]  /*4c20*/  LOP3.LUT P0, RZ, R186, 0x1b0, RZ, 0xc0, !PT ;  /* 0x000001b0baff7812 */ /* 0x000fe2000780c0ff */
[----:B------:R-:W-:Y:S11]  /*4c30*/  BSSY.RECONVERGENT B6, `(.L_x_80) ;  /* 0x0000013000067945 */ /* 0x000ff60003800200 */
[----:B------:R-:W-:Y:S01]  /*4c40*/  @!UPT UIADD3 URZ, UPT, UPT, URZ, URZ, URZ ;  /* 0x000000fffffff290 */ /* 0x000fe2000fffe0ff */
[----:B------:R-:W-:Y:S05]  /*4c50*/  @!P0 BRA `(.L_x_81) ;  /* 0x0000000000408947 */ /* 0x000fea0003800000 */
        /* <DEDUP_REMOVED lines=16> */
.L_x_81:
[----:B------:R-:W-:Y:S05]  /*4d60*/  BSYNC.RECONVERGENT B6 ;  /* 0x0000000000067941 */ /* 0x000fea0003800200 */
.L_x_80:
[----:B------:R-:W-:Y:S01]  /*4d70*/  ISETP.NE.U32.AND P3, PT, R156, RZ, PT ;  /* 0x000000ff9c00720c */ /* 0x000fe20003f65070 */
[----:B------:R-:W-:Y:S01]  /*4d80*/  UISETP.NE.AND UP1, UPT, UR44, URZ, UPT ;  /* 0x000000ff2c00728c */ /* 0x000fe2000bf25270 */
[----:B------:R-:W-:Y:S02]  /*4d90*/  ISETP.NE.U32.AND P4, PT, R152, RZ, PT ;  /* 0x000000ff9800720c */ /* 0x000fe40003f85070 */
[----:B------:R-:W-:Y:S02]  /*4da0*/  ISETP.NE.AND.EX P3, PT, R157, RZ, PT, P3 ;  /* 0x000000ff9d00720c */ /* 0x000fe40003f65330 */
[----:B------:R-:W-:Y:S02]  /*4db0*/  PLOP3.LUT P1, PT, PT, PT, PT, 0x8, 0x80 ;  /* 0x000000000080781c */ /* 0x000fe40003f2e170 */
[----:B------:R-:W-:Y:S02]  /*4dc0*/  PLOP3.LUT P0, PT, PT, PT, UP1, 0x80, 0x8 ;  /* 0x000000000008781c */ /* 0x000fe40003f0f018 */
[----:B------:R-:W-:Y:S02]  /*4dd0*/  ISETP.NE.AND.EX P4, PT, R153, RZ, PT, P4 ;  /* 0x000000ff9900720c */ /* 0x000fe40003f85340 */
[----:B------:R-:W1:Y:S09]  /*4de0*/  @UP1 LDCU.64 UR4, c[0x0][0x888] ;  /* 0x00011100ff0417ac */ /* 0x000e720008000a00 */
[----:B------:R-:W-:Y:S01]  /*4df0*/  @P0 PLOP3.LUT P1, PT, P3, PT, PT, 0x80, 0x8 ;  /* 0x000000000008081c */ /* 0x000fe20001f2f070 */
[----:B-1----:R-:W-:Y:S04]  /*4e00*/  @UP1 UISETP.NE.U32.AND UP0, UPT, UR4, URZ, UPT ;  /* 0x000000ff0400128c */ /* 0x002fe8000bf05070 */
[----:B------:R-:W-:Y:S04]  /*4e10*/  @UP1 UISETP.NE.AND.EX UP0, UPT, UR5, URZ, UPT, UP0 ;  /* 0x000000ff0500128c */ /* 0x000fe8000bf05300 */
[----:B------:R-:W-:Y:S01]  /*4e20*/  @UP1 USEL UR4, URZ, 0xffffffff, UP0 ;  /* 0xffffffffff041887 */ /* 0x000fe20008000000 */
[----:B------:R-:W-:Y:S11]  /*4e30*/  @!P3 BRA `(.L_x_82) ;  /* 0x00000000002cb947 */ /* 0x000ff60003800000 */
[----:B------:R-:W-:Y:S01]  /*4e40*/  ISETP.NE.U32.AND P2, PT, R154, RZ, PT ;  /* 0x000000ff9a00720c */ /* 0x000fe20003f45070 */
[----:B------:R-:W-:Y:S03]  /*4e50*/  IMAD.MOV.U32 R168, RZ, RZ, 0x1 ;  /* 0x00000001ffa87424 */ /* 0x000fe600078e00ff */
[----:B------:R-:W-:Y:S11]  /*4e60*/  ISETP.NE.AND.EX P2, PT, R155, RZ, PT, P2 ;  /* 0x000000ff9b00720c */ /* 0x000ff60003f45320 */
[----:B------:R-:W-:Y:S02]  /*4e70*/  @!UPT UIADD3 URZ, UPT, UPT, URZ, URZ, URZ ;  /* 0x000000fffffff290 */ /* 0x000fe4000fffe0ff */
[----:B------:R-:W1:Y:S01]  /*4e80*/  @P2 LDC.64 R2, c[0x0][0x888] ;  /* 0x00022200ff022b82 */ /* 0x000e620000000a00 */
[----:B------:R-:W-:Y:S04]  /*4e90*/  @P2 IMAD R0, R156, UR36, RZ ;  /* 0x000000249c002c24 */ /* 0x000fe8000f8e02ff */
[----:B-1----:R-:W-:Y:S04]  /*4ea0*/  @P2 IMAD.WIDE R2, R0, 0x4, R2 ;  /* 0x0000000400022825 */ /* 0x002fe800078e0202 */
[----:B------:R-:W-:Y:S01]  /*4eb0*/  HFMA2 R0, -RZ, RZ, 0, 5.9604644775390625e-08 ;  /* 0x00000001ff007431 */ /* 0x000fe200000001ff */
[----:B-----5:R1:W5:Y:S04]  /*4ec0*/  @P2 LDG.E R80, desc[UR40][R2.64] ;  /* 0x0000002802502981 */ /* 0x020368000c1e1900 */
[----:B------:R-:W-:Y:S01]  /*4ed0*/  @!P2 PRMT R168, R0, 0x7610, R168 ;  /* 0x0000761000a8a816 */ /* 0x000fe200000000a8 */
[----:B-1----:R-:W2:Y:S06]  /*4ee0*/  @!P2 LDC R80, c[0x0][0x880] ;  /* 0x00022000ff50ab82 */ /* 0x002eac0000000800 */
.L_x_82:
[----:B------:R-:W-:Y:S05]  /*4ef0*/  @!P4 BRA `(.L_x_83) ;  /* 0x000000000020c947 */ /* 0x000fea0003800000 */
[----:B------:R-:W-:Y:S04]  /*4f00*/  ISETP.NE.U32.AND P2, PT, R146, RZ, PT ;  /* 0x000000ff9200720c */ /* 0x000fe80003f45070 */
[----:B------:R-:W-:Y:S11]  /*4f10*/  ISETP.NE.AND.EX P2, PT, R147, RZ, PT, P2 ;  /* 0x000000ff9300720c */ /* 0x000ff60003f45320 */
[----:B------:R-:W-:Y:S02]  /*4f20*/  @!UPT UIADD3 URZ, UPT, UPT, URZ, URZ, URZ ;  /* 0x000000fffffff290 */ /* 0x000fe4000fffe0ff */
[----:B------:R-:W1:Y:S01]  /*4f30*/  @P2 LDC.64 R2, c[0x0][0x8a8] ;  /* 0x00022a00ff022b82 */ /* 0x000e620000000a00 */
[----:B------:R-:W-:Y:S04]  /*4f40*/  @P2 IMAD R0, R152, UR36, RZ ;  /* 0x0000002498002c24 */ /* 0x000fe8000f8e02ff */
[----:B-1----:R-:W-:Y:S05]  /*4f50*/  @P2 IMAD.WIDE R2, R0, 0x4, R2 ;  /* 0x0000000400022825 */ /* 0x002fea00078e0202 */
[----:B-----5:R1:W5:Y:S02]  /*4f60*/  @P2 LDG.E R78, desc[UR40][R2.64] ;  /* 0x00000028024e2981 */ /* 0x020364000c1e1900 */
[----:B-1----:R-:W3:Y:S02]  /*4f70*/  @!P2 LDC R78, c[0x0][0x8a0] ;  /* 0x00022800ff4eab82 */ /* 0x002ee40000000800 */
.L_x_83:
[----:B--2--5:R-:W-:Y:S01]  /*4f80*/  @P0 ISETP.NE.AND P4, PT, R80, RZ, PT ;  /* 0x000000ff5000020c */ /* 0x024fe20003f85270 */
[----:B------:R-:W-:Y:S01]  /*4f90*/  IMAD.U32 R0, RZ, RZ, UR4 ;  /* 0x00000004ff007e24 */ /* 0x000fe2000f8e00ff */
[----:B------:R-:W-:Y:S01]  /*4fa0*/  @P0 LOP3.LUT P2, RZ, R168, 0xff, RZ, 0xc0, !PT ;  /* 0x000000ffa8ff0812 */ /* 0x000fe2000784c0ff */
[----:B------:R-:W-:Y:S01]  /*4fb0*/  BSSY B1, `(.L_x_84) ;  /* 0x000003d000017945 */ /* 0x000fe20003800000 */
[----:B------:R-:W-:Y:S01]  /*4fc0*/  @P0 SEL R3, RZ, 0xffffffff, P4 ;  /* 0xffffffffff030807 */ /* 0x000fe20002000000 */
[C---:B------:R-:W-:Y:S01]  /*4fd0*/  IMAD R64, R76.reuse, 0x40, R79 ;  /* 0x000000404c407824 */ /* 0x040fe200078e024f */
[----:B------:R-:W-:Y:S02]  /*4fe0*/  LEA R148, R76, UR43, 0x3 ;  /* 0x0000002b4c947c11 */ /* 0x000fe4000f8e18ff */
[----:B------:R-:W-:Y:S02]  /*4ff0*/  CS2R R102, SRZ ;  /* 0x0000000000667805 */ /* 0x000fe4000001ff00 */
[----:B------:R-:W-:Y:S02]  /*5000*/  @P1 SEL R3, R0, R3, !P2 ;  /* 0x0000000300031207 */ /* 0x000fe40005000000 */
[----:B------:R-:W-:Y:S02]  /*5010*/  CS2R R100, SRZ ;  /* 0x0000000000647805 */ /* 0x000fe4000001ff00 */
[----:B------:R-:W-:Y:S02]  /*5020*/  SHF.L.U32 R5, R185, 0x1f, RZ ;  /* 0x0000001fb9057819 */ /* 0x000fe400000006ff */
[----:B------:R-:W-:Y:S02]  /*5030*/  CS2R R98, SRZ ;  /* 0x0000000000627805 */ /* 0x000fe4000001ff00 */
[----:B------:R-:W-:Y:S02]  /*5040*/  @P0 LOP3.LUT R3, R3, 0x1, RZ, 0xc0, !PT ;  /* 0x0000000103030812 */ /* 0x000fe400078ec0ff */
[----:B------:R-:W-:Y:S02]  /*5050*/  CS2R R96, SRZ ;  /* 0x0000000000607805 */ /* 0x000fe4000001ff00 */
[----:B------:R-:W-:Y:S02]  /*5060*/  PLOP3.LUT P5, PT, PT, PT, PT, 0x8, 0x80 ;  /* 0x000000000080781c */ /* 0x000fe40003fae170 */
[----:B------:R-:W-:Y:S02]  /*5070*/  CS2R R94, SRZ ;  /* 0x00000000005e7805 */ /* 0x000fe4000001ff00 */
[----:B------:R-:W-:Y:S02]  /*5080*/  ISETP.NE.U32.OR P1, PT, R3, 0x1, !P0 ;  /* 0x000000010300780c */ /* 0x000fe40004725470 */
[----:B------:R-:W-:Y:S02]  /*5090*/  CS2R R92, SRZ ;  /* 0x00000000005c7805 */ /* 0x000fe4000001ff00 */
[----:B------:R-:W-:Y:S02]  /*50a0*/  CS2R R90, SRZ ;  /* 0x00000000005a7805 */ /* 0x000fe4000001ff00 */
[----:B------:R-:W-:Y:S07]  /*50b0*/  CS2R R88, SRZ ;  /* 0x0000000000587805 */ /* 0x000fee000001ff00 */
[----:B------:R-:W-:Y:S04]  /*50c0*/  @P1 SHF.L.U32 R2, R183, 0x1f, RZ ;  /* 0x0000001fb7021819 */ /* 0x000fe800000006ff */
[----:B------:R-:W1:Y:S01]  /*50d0*/  @P1 SYNCS.PHASECHK.TRANS64.TRYWAIT P0, [UR43+0x40], R2 ;  /* 0x00004002ff0015a7 */ /* 0x000e62000800112b */
[----:B------:R2:W4:Y:S01]  /*50e0*/  SYNCS.PHASECHK.TRANS64.TRYWAIT P4, [R148+URZ+0x80], R5 ;  /* 0x00008005940075a7 */ /* 0x00052200080811ff */
[----:B-1----:R-:W-:Y:S01]  /*50f0*/  @P1 PLOP3.LUT P5, PT, P0, PT, PT, 0x8, 0x80 ;  /* 0x000000000080181c */ /* 0x002fe200007ae170 */
[----:B------:R-:W-:Y:S01]  /*5100*/  @!UPT UIADD3 URZ, UPT, UPT, URZ, URZ, URZ ;  /* 0x000000fffffff290 */ /* 0x000fe2000fffe0ff */
[----:B--2-4-:R-:W-:Y:S11]  /*5110*/  @!P1 BRA `(.L_x_85) ;  /* 0x0000000000989947 */ /* 0x014ff60003800000 */
[----:B------:R-:W-:Y:S01]  /*5120*/  ISETP.NE.U32.AND P0, PT, RZ, UR38, PT ;  /* 0x00000026ff007c0c */ /* 0x000fe2000bf05070 */
[----:B------:R-:W-:Y:S01]  /*5130*/  BSSY B0, `(.L_x_86) ;  /* 0x0000016000007945 */ /* 0x000fe20003800000 */
[----:B------:R-:W-:Y:S02]  /*5140*/  ISETP.NE.AND P2, PT, R80, RZ, PT ;  /* 0x000000ff5000720c */ /* 0x000fe40003f45270 */
[----:B------:R-:W-:Y:S02]  /*5150*/  CS2R R90, SRZ ;  /* 0x00000000005a7805 */ /* 0x000fe4000001ff00 */
[----:B------:R-:W-:Y:S02]  /*5160*/  ISETP.NE.AND.EX P0, PT, RZ, UR39, PT, P0 ;  /* 0x00000027ff007c0c */ /* 0x000fe4000bf05300 */
[----:B------:R-:W-:Y:S02]  /*5170*/  CS2R R88, SRZ ;  /* 0x0000000000587805 */ /* 0x000fe4000001ff00 */
[----:B------:R-:W-:Y:S02]  /*5180*/  LOP3.LUT P1, RZ, R168, 0xff, RZ, 0xc0, !PT ;  /* 0x000000ffa8ff7812 */ /* 0x000fe4000782c0ff */
[----:B------:R-:W-:Y:S02]  /*5190*/  CS2R R94, SRZ ;  /* 0x00000000005e7805 */ /* 0x000fe4000001ff00 */
[----:B------:R-:W-:Y:S02]  /*51a0*/  SEL R0, RZ, 0xffffffff, P2 ;  /* 0xffffffffff007807 */ /* 0x000fe40001000000 */
[----:B------:R-:W-:Y:S02]  /*51b0*/  CS2R R92, SRZ ;  /* 0x00000000005c7805 */ /* 0x000fe4000001ff00 */
[----:B------:R-:W-:Y:S02]  /*51c0*/  SEL R3, RZ, 0xffffffff, P0 ;  /* 0xffffffffff037807 */ /* 0x000fe40000000000 */
[----:B------:R-:W-:Y:S02]  /*51d0*/  CS2R R98, SRZ ;  /* 0x0000000000627805 */ /* 0x000fe4000001ff00 */
[----:B------:R-:W-:Y:S02]  /*51e0*/  CS2R R96, SRZ ;  /* 0x0000000000607805 */ /* 0x000fe4000001ff00 */
[----:B------:R-:W-:Y:S02]  /*51f0*/  CS2R R102, SRZ ;  /* 0x0000000000667805 */ /* 0x000fe4000001ff00 */
[----:B------:R-:W-:Y:S02]  /*5200*/  @P3 SEL R0, R3, R0, !P1 ;  /* 0x0000000003003207 */ /* 0x000fe40004800000 */
[----:B------:R-:W-:Y:S02]  /*5210*/  CS2R R100, SRZ ;  /* 0x0000000000647805 */ /* 0x000fe4000001ff00 */
[----:B------:R-:W-:Y:S04]  /*5220*/  LOP3.LUT R0, R0, 0x1, RZ, 0xc0, !PT ;  /* 0x0000000100007812 */ /* 0x000fe800078ec0ff */
[----:B------:R-:W-:Y:S01]  /*5230*/  ISETP.NE.U32.AND P0, PT, R0, 0x1, PT ;  /* 0x000000010000780c */ /* 0x000fe20003f05070 */
[----:B------:R-:W-:Y:S01]  /*5240*/  @!UPT UIADD3 URZ, UPT, UPT, URZ, URZ, URZ ;  /* 0x000000fffffff290 */ /* 0x000fe2000fffe0ff */
[----:B------:R-:W-:Y:S11]  /*5250*/  @!P5 BRA `(.L_x_87) ;  /* 0x00000000000cd947 */ /* 0x000ff60003800000 */
[----:B------:R-:W-:Y:S04]  /*5260*/  SHF.L.U32 R3, R183, 0x1f, RZ ;  /* 0x0000001fb7037819 */ /* 0x000fe800000006ff */
[----:B------:R-:W1:Y:S02]  /*5270*/  SYNCS.PHASECHK.TRANS64.TRYWAIT P1, [UR43+0x40], R3 ;  /* 0x00004003ff0075a7 */ /* 0x000e64000802112b */
[----:B-1----:R-:W-:Y:S05]  /*5280*/  @!P1 BRA `(.L_x_88) ;  /* 0x0000001c009c9947 */ /* 0x002fea0003800000 */
.L_x_87:
[----:B------:R-:W-:Y:S05]  /*5290*/  BSYNC B0 ;  /* 0x0000000000007941 */ /* 0x000fea0003800000 */
.L_x_86:
[----:B------:R2:W4:Y:S01]  /*52a0*/  @P0 LDS.128 R88, [R180+UR43+0x200] ;  /* 0x0002002bb4580984 */ /* 0x0005220008000c00 */
[----:B------:R-:W-:Y:S01]  /*52b0*/  UIADD3 UR4, UPT, UPT, UR43, 0x48, URZ ;  /* 0x000000482b047890 */ /* 0x000fe2000fffe0ff */
[----:B------:R-:W-:Y:S02]  /*52c0*/  LOP3.LUT R183, R183, 0x1, RZ, 0x3c, !PT ;  /* 0x00000001b7b77812 */ /* 0x000fe400078e3cff */
[----:B------:R2:W1:Y:S01]  /*52d0*/  @P0 LDS.128 R92, [R179+0x200] ;  /* 0x00020000b35c0984 */ /* 0x0004620000000c00 */
[----:B------:R-:W-:Y:S03]  /*52e0*/  UPRMT UR4, UR37, 0x654, UR4 ;  /* 0x0000065425047896 */ /* 0x000fe60008000004 */
[----:B------:R2:W1:Y:S04]  /*52f0*/  @P0 LDS.128 R96, [R178+0x200] ;  /* 0x00020000b2600984 */ /* 0x0004680000000c00 */
[----:B------:R2:W1:Y:S01]  /*5300*/  @P0 LDS.128 R100, [R177+0x200] ;  /* 0x00020000b1640984 */ /* 0x0004620000000c00 */
[----:B------:R-:W-:Y:S01]  /*5310*/  @!PT LDS RZ, [RZ] ;  /* 0x00000000fffff984 */ /* 0x000fe20000000800 */
[----:B------:R-:W-:Y:S01]  /*5320*/  @!PT LDS RZ, [RZ] ;  /* 0x00000000fffff984 */ /* 0x000fe20000000800 */
[----:B------:R-:W-:Y:S01]  /*5330*/  @!PT LDS RZ, [RZ] ;  /* 0x00000000fffff984 */ /* 0x000fe20000000800 */
[----:B------:R-:W-:Y:S01]  /*5340*/  @!PT LDS RZ, [RZ] ;  /* 0x00000000fffff984 */ /* 0x000fe20000000800 */
[----:B------:R5:W-:Y:S06]  /*5350*/  MEMBAR.ALL.CTA ;  /* 0x0000000000007992 */ /* 0x000bec0000008000 */
[----:B-----5:R-:W5:Y:S02]  /*5360*/  FENCE.VIEW.ASYNC.S ;  /* 0x00000000000073c6 */ /* 0x020f640000000000 */
[----:B-----5:R-:W-:Y:S01]  /*5370*/  SYNCS.ARRIVE.TRANS64.RED.A1T0 RZ, [UR4], RZ ;  /* 0x000000ffffff79a7 */ /* 0x020fe20008100404 */
.L_x_85:
[----:B------:R-:W-:Y:S05]  /*5380*/  BSYNC B1 ;  /* 0x0000000000017941 */ /* 0x000fea0003800000 */
.L_x_84:
[----:B-1----:R-:W-:Y:S04]  /*5390*/  SHF.R.U32.HI R0, RZ, 0x15, R64 ;  /* 0x00000015ff007819 */ /* 0x002fe80000011640 */
[----:B------:R-:W-:Y:S01]  /*53a0*/  LOP3.LUT P0, RZ, R0, 0x3, R181, 0x48, !PT ;  /* 0x0000000300ff7812 */ /* 0x000fe200078048b5 */
[----:B------:R-:W-:Y:S01]  /*53b0*/  @!UPT UIADD3 URZ, UPT, UPT, URZ, URZ, URZ ;  /* 0x000000fffffff290 */ /* 0x000fe2000fffe0ff */
[----:B------:R-:W-:Y:S11]  /*53c0*/  @P4 BRA `(.L_x_89) ;  /* 0x0000000000084947 */ /* 0x000ff60003800000 */
[----:B------:R-:W1:Y:S02]  /*53d0*/  SYNCS.PHASECHK.TRANS64.TRYWAIT P1, [R148+URZ+0x80], R5 ;  /* 0x00008005940075a7 */ /* 0x000e6400080211ff */
[----:B-1----:R-:W-:Y:S05]  /*53e0*/  @!P1 BRA `(.L_x_90) ;  /* 0x0000001c005c9947 */ /* 0x002fea0003800000 */
.L_x_89:
[----:B------:R-:W-:Y:S05]  /*53f0*/  @!P0 BRA `(.L_x_91) ;  /* 0x0000000000408947 */ /* 0x000fea0003800000 */
[----:B------:R-:W1:Y:S01]  /*5400*/  LDCU.64 UR8, c[0x4][0x70] ;  /* 0x01000e00ff0877ac */ /* 0x000e620008000a00 */
[----:B------:R-:W-:Y:S01]  /*5410*/  MOV R3, 0x0 ;  /* 0x0000000000037802 */ /* 0x000fe20000000f00 */
[----:B------:R-:W-:Y:S02]  /*5420*/  HFMA2 R12, -RZ, RZ, 0, 5.9604644775390625e-08 ;  /* 0x00000001ff0c7431 */ /* 0x000fe400000001ff */
[----:B------:R-:W-:Y:S02]  /*5430*/  IMAD.MOV.U32 R8, RZ, RZ, 0x192 ;  /* 0x00000192ff087424 */ /* 0x000fe400078e00ff */
[----:B------:R-:W-:Y:S01]  /*5440*/  IMAD.MOV.U32 R13, RZ, RZ, RZ ;  /* 0x000000ffff0d7224 */ /* 0x000fe200078e00ff */
[----:B------:R-:W5:Y:S01]  /*5450*/  LDCU.64 UR6, c[0x4][0x78] ;  /* 0x01000f00ff0677ac */ /* 0x000f620008000a00 */
[----:B------:R-:W2:Y:S01]  /*5460*/  LDC.64 R2, c[0x4][R3] ;  /* 0x0100000003027b82 */ /* 0x000ea20000000a00 */
[----:B------:R-:W3:Y:S01]  /*5470*/  LDCU.64 UR4, c[0x4][0x10] ;  /* 0x01000200ff0477ac */ /* 0x000ee20008000a00 */
[----:B-1----:R-:W-:Y:S01]  /*5480*/  MOV R5, UR9 ;  /* 0x0000000900057c02 */ /* 0x002fe20008000f00 */
[----:B------:R-:W-:Y:S01]  /*5490*/  IMAD.U32 R4, RZ, RZ, UR8 ;  /* 0x00000008ff047e24 */ /* 0x000fe2000f8e00ff */
[----:B-----5:R-:W-:Y:S01]  /*54a0*/  MOV R7, UR7 ;  /* 0x0000000700077c02 */ /* 0x020fe20008000f00 */
[----:B------:R-:W-:Y:S01]  /*54b0*/  IMAD.U32 R6, RZ, RZ, UR6 ;  /* 0x00000006ff067e24 */ /* 0x000fe2000f8e00ff */
[----:B---3--:R-:W-:Y:S01]  /*54c0*/  MOV R11, UR5 ;  /* 0x00000005000b7c02 */ /* 0x008fe20008000f00 */
[----:B------:R-:W-:Y:S02]  /*54d0*/  IMAD.U32 R10, RZ, RZ, UR4 ;  /* 0x00000004ff0a7e24 */ /* 0x000fe4000f8e00ff */
[----:B------:R-:W-:Y:S07]  /*54e0*/  LEPC R20, `(.L_x_91) ;  /* 0x000000001014794e */ /* 0x000fee0000000000 */
[----:B--2-4-:R-:W-:Y:S05]  /*54f0*/  CALL.ABS.NOINC R2 ;  /* 0x0000000002007343 */ /* 0x014fea0003c00000 */
.L_x_91:
[----:B------:R-:W-:Y:S01]  /*5500*/  LOP3.LUT P0, RZ, R176, 0x60, RZ, 0xc0, !PT ;  /* 0x00000060b0ff7812 */ /* 0x000fe2000780c0ff */
[----:B------:R-:W-:Y:S05]  /*5510*/  WARPSYNC.ALL ;  /* 0x0000000000007948 */ /* 0x000fea0003800000 */
[----:B----4-:R-:W-:Y:S01]  /*5520*/  IMAD.U32 R141, R90, 0x10000, RZ ;  /* 0x000100005a8d7824 */ /* 0x010fe200078e00ff */
[----:B------:R-:W-:Y:S01]  /*5530*/  R2UR UR4, R64 ;  /* 0x00000000400472ca */ /* 0x000fe200000e0000 */
[----:B------:R-:W-:Y:S01]  /*5540*/  IMAD.U32 R136, R92, 0x10000, RZ ;  /* 0x000100005c887824 */ /* 0x000fe200078e00ff */
[C---:B------:R-:W-:Y:S01]  /*5550*/  SHF.L.U32 R82, R88.reuse, 0x10, RZ ;  /* 0x0000001058527819 */ /* 0x040fe200000006ff */
[----:B------:R-:W-:Y:S01]  /*5560*/  IMAD.U32 R121, R97, 0x10000, RZ ;  /* 0x0001000061797824 */ /* 0x000fe200078e00ff */
[----:B------:R-:W-:Y:S01]  /*5570*/  PRMT R81, R88, 0x8880, RZ ;  /* 0x0000888058517816 */ /* 0x000fe200000000ff */
[----:B------:R-:W-:Y:S01]  /*5580*/  IMAD.U32 R106, R102, 0x10000, RZ ;  /* 0x00010000666a7824 */ /* 0x000fe200078e00ff */
[----:B------:R-:W-:Y:S01]  /*5590*/  SHF.L.U32 R83, R88, 0x8, RZ ;  /* 0x0000000858537819 */ /* 0x000fe200000006ff */
[----:B------:R-:W-:Y:S01]  /*55a0*/  IMAD.SHL.U32 R129, R94, 0x100, RZ ;  /* 0x000001005e817824 */ /* 0x000fe200078e00ff */
[----:B------:R-:W-:Y:S01]  /*55b0*/  SHF.R.S32.HI R82, RZ, 0x18, R82 ;  /* 0x00000018ff527819 */ /* 0x000fe20000011452 */
[----:B------:R-:W-:Y:S01]  /*55c0*/  IMAD.SHL.U32 R114, R99, 0x100, RZ ;  /* 0x0000010063727824 */ /* 0x000fe200078e00ff */
[C---:B------:R-:W-:Y:S01]  /*55d0*/  PRMT R145, R89.reuse, 0x8880, RZ ;  /* 0x0000888059917816 */ /* 0x040fe200000000ff */
[----:B------:R-:W-:Y:S01]  /*55e0*/  BSSY.RECONVERGENT B0, `(.L_x_92) ;  /* 0x0000125000007945 */ /* 0x000fe20003800200 */
[----:B------:R-:W-:Y:S01]  /*55f0*/  SHF.R.S32.HI R83, RZ, 0x18, R83 ;  /* 0x00000018ff537819 */ /* 0x000fe20000011453 */
[----:B------:R-:W3:Y:S01]  /*5600*/  LDTM.x64 R4, tmem[UR4] ;  /* 0x00000004000479ee */ /* 0x000ee20008340000 */
[----:B------:R-:W-:Y:S01]  /*5610*/  NOP ;  /* 0x0000000000007918 */ /* 0x000fe20000000000 */
[----:B------:R-:W-:Y:S02]  /*5620*/  R2UR UR5, R148 ;  /* 0x00000000940572ca */ /* 0x000fe400000e0000 */
[----:B------:R-:W-:Y:S02]  /*5630*/  SHF.R.S32.HI R84, RZ, 0x18, R88 ;  /* 0x00000018ff547819 */ /* 0x000fe40000011458 */
[----:B------:R-:W-:Y:S02]  /*5640*/  SHF.L.U32 R144, R89, 0x10, RZ ;  /* 0x0000001059907819 */ /* 0x000fe400000006ff */
[----:B------:R-:W-:Y:S02]  /*5650*/  PRMT R142, R90, 0x8880, RZ ;  /* 0x000088805a8e7816 */ /* 0x000fe400000000ff */
[----:B------:R-:W-:Y:S02]  /*5660*/  SHF.R.S32.HI R85, RZ, 0x18, R89 ;  /* 0x00000018ff557819 */ /* 0x000fe40000011459 */
[C---:B------:R-:W-:Y:S02]  /*5670*/  PRMT R140, R91.reuse, 0x8880, RZ ;  /* 0x000088805b8c7816 */ /* 0x040fe400000000ff */
[----:B------:R-:W-:Y:S01]  /*5680*/  SHF.R.S32.HI R86, RZ, 0x18, R90 ;  /* 0x00000018ff567819 */ /* 0x000fe2000001145a */
[----:B------:R-:W-:Y:S01]  /*5690*/  UIADD3 UR5, UPT, UPT, UR5, 0xa0, URZ ;  /* 0x000000a005057890 */ /* 0x000fe2000fffe0ff */
[----:B------:R-:W-:Y:S02]  /*56a0*/  SHF.L.U32 R139, R91, 0x10, RZ ;  /* 0x000000105b8b7819 */ /* 0x000fe400000006ff */
[----:B------:R-:W-:Y:S01]  /*56b0*/  PRMT R137, R92, 0x8880, RZ ;  /* 0x000088805c897816 */ /* 0x000fe200000000ff */
[----:B------:R-:W-:Y:S01]  /*56c0*/  UPRMT UR5, UR37, 0x654, UR5 ;  /* 0x0000065425057896 */ /* 0x000fe20008000005 */
[----:B------:R-:W-:Y:S02]  /*56d0*/  SHF.R.S32.HI R88, RZ, 0x18, R91 ;  /* 0x00000018ff587819 */ /* 0x000fe4000001145b */
[C---:B------:R-:W-:Y:S01]  /*56e0*/  PRMT R134, R93.reuse, 0x8880, RZ ;  /* 0x000088805d867816 */ /* 0x040fe200000000ff */
[C---:B---3--:R-:W-:Y:S01]  /*56f0*/  IMAD R4, R78.reuse, R4, RZ ;  /* 0x000000044e047224 */ /* 0x048fe200078e02ff */
[----:B------:R-:W-:Y:S01]  /*5700*/  SHF.L.U32 R133, R93, 0x10, RZ ;  /* 0x000000105d857819 */ /* 0x000fe200000006ff */
[----:B------:R-:W-:Y:S01]  /*5710*/  IMAD R5, R78, R5, RZ ;  /* 0x000000054e057224 */ /* 0x000fe200078e02ff */
[----:B------:R-:W-:Y:S01]  /*5720*/  PRMT R131, R94, 0x8880, RZ ;  /* 0x000088805e837816 */ /* 0x000fe200000000ff */
[C---:B------:R-:W-:Y:S01]  /*5730*/  IMAD R6, R78.reuse, R6, RZ ;  /* 0x000000064e067224 */ /* 0x040fe200078e02ff */
[----:B------:R-:W-:Y:S01]  /*5740*/  SYNCS.ARRIVE.TRANS64.RED.A1T0 RZ, [UR5], RZ ;  /* 0x000000ffffff79a7 */ /* 0x000fe20008100405 */
[-C--:B------:R-:W-:Y:S01]  /*5750*/  IMAD R4, R81, R80.reuse, R4 ;  /* 0x0000005051047224 */ /* 0x080fe200078e0204 */
[----:B------:R-:W-:Y:S01]  /*5760*/  MOV R81, R145 ;  /* 0x0000009100517202 */ /* 0x000fe20000000f00 */
[----:B------:R-:W-:Y:S01]  /*5770*/  IMAD R7, R78, R7, RZ ;  /* 0x000000074e077224 */ /* 0x000fe200078e02ff */
[----:B------:R-:W-:Y:S01]  /*5780*/  SHF.L.U32 R130, R94, 0x10, RZ ;  /* 0x000000105e827819 */ /* 0x000fe200000006ff */
[-C--:B------:R-:W-:Y:S01]  /*5790*/  IMAD R5, R82, R80.reuse, R5 ;  /* 0x0000005052057224 */ /* 0x080fe200078e0205 */
[----:B------:R-:W-:Y:S01]  /*57a0*/  SHF.R.S32.HI R82, RZ, 0x18, R144 ;  /* 0x00000018ff527819 */ /* 0x000fe20000011490 */
[----:B------:R-:W-:Y:S01]  /*57b0*/  IMAD R6, R83, R80, R6 ;  /* 0x0000005053067224 */ /* 0x000fe200078e0206 */
[C---:B------:R-:W-:Y:S01]  /*57c0*/  PRMT R128, R95.reuse, 0x8880, RZ ;  /* 0x000088805f807816 */ /* 0x040fe200000000ff */
[----:B------:R-:W-:Y:S01]  /*57d0*/  IMAD R8, R78, R8, RZ ;  /* 0x000000084e087224 */ /* 0x000fe200078e02ff */
[----:B------:R-:W-:Y:S01]  /*57e0*/  SHF.L.U32 R127, R95, 0x10, RZ ;  /* 0x000000105f7f7819 */ /* 0x000fe200000006ff */
[-C--:B------:R-:W-:Y:S01]  /*57f0*/  IMAD R7, R84, R80.reuse, R7 ;  /* 0x0000005054077224 */ /* 0x080fe200078e0207 */
[----:B------:R-:W-:Y:S01]  /*5800*/  PRMT R125, R96, 0x8880, RZ ;  /* 0x00008880607d7816 */ /* 0x000fe200000000ff */
[----:B------:R-:W-:Y:S01]  /*5810*/  IMAD R9, R78, R9, RZ ;  /* 0x000000094e097224 */ /* 0x000fe200078e02ff */
[----:B------:R-:W-:Y:S01]  /*5820*/  SHF.L.U32 R124, R96, 0x10, RZ ;  /* 0x00000010607c7819 */ /* 0x000fe200000006ff */
[----:B------:R-:W-:Y:S01]  /*5830*/  IMAD R8, R81, R80, R8 ;  /* 0x0000005051087224 */ /* 0x000fe200078e0208 */
[----:B------:R-:W-:Y:S01]  /*5840*/  I2IP.S8.S32.SAT R148, R7, R6, RZ ;  /* 0x0000000607947239 */ /* 0x000fe200000014ff */
[C---:B------:R-:W-:Y:S01]  /*5850*/  IMAD R10, R78.reuse, R10, RZ ;  /* 0x0000000a4e0a7224 */ /* 0x040fe200078e02ff */
[----:B------:R-:W-:Y:S01]  /*5860*/  PRMT R122, R97, 0x8880, RZ ;  /* 0x00008880617a7816 */ /* 0x000fe200000000ff */
[----:B------:R-:W-:Y:S01]  /*5870*/  IMAD R11, R78, R11, RZ ;  /* 0x0000000b4e0b7224 */ /* 0x000fe200078e02ff */
[----:B------:R-:W-:Y:S01]  /*5880*/  I2IP.S8.S32.SAT R148, R5, R4, R148 ;  /* 0x0000000405947239 */ /* 0x000fe20000001494 */
[----:B------:R-:W-:Y:S01]  /*5890*/  IMAD R9, R82, R80, R9 ;  /* 0x0000005052097224 */ /* 0x000fe200078e0209 */
[----:B------:R-:W-:Y:S01]  /*58a0*/  SHF.R.S32.HI R82, RZ, 0x18, R141 ;  /* 0x00000018ff527819 */ /* 0x000fe2000001148d */
[----:B------:R-:W-:Y:S01]  /*58b0*/  IMAD R12, R78, R12, RZ ;  /* 0x0000000c4e0c7224 */ /* 0x000fe200078e02ff */
[C---:B------:R-:W-:Y:S01]  /*58c0*/  PRMT R119, R98.reuse, 0x8880, RZ ;  /* 0x0000888062777816 */ /* 0x040fe200000000ff */
[----:B------:R-:W-:Y:S01]  /*58d0*/  IMAD.MOV.U32 R83, RZ, RZ, R142 ;  /* 0x000000ffff537224 */ /* 0x000fe200078e008e */
[----:B------:R-:W-:Y:S01]  /*58e0*/  SHF.L.U32 R118, R98, 0x10, RZ ;  /* 0x0000001062767819 */ /* 0x000fe200000006ff */
[C---:B------:R-:W-:Y:S01]  /*58f0*/  IMAD R13, R78.reuse, R13, RZ ;  /* 0x0000000d4e0d7224 */ /* 0x040fe200078e02ff */
[C---:B------:R-:W-:Y:S01]  /*5900*/  PRMT R116, R99.reuse, 0x8880, RZ ;  /* 0x0000888063747816 */ /* 0x040fe200000000ff */
[C---:B------:R-:W-:Y:S01]  /*5910*/  IMAD R14, R78.reuse, R14, RZ ;  /* 0x0000000e4e0e7224 */ /* 0x040fe200078e02ff */
[----:B------:R-:W-:Y:S01]  /*5920*/  SHF.L.U32 R115, R99, 0x10, RZ ;  /* 0x0000001063737819 */ /* 0x000fe200000006ff */
[----:B------:R-:W-:Y:S01]  /*5930*/  IMAD R15, R78, R15, RZ ;  /* 0x0000000f4e0f7224 */ /* 0x000fe200078e02ff */
[----:B------:R-:W-:Y:S01]  /*5940*/  PRMT R113, R100, 0x8880, RZ ;  /* 0x0000888064717816 */ /* 0x000fe200000000ff */
[----:B------:R-:W-:Y:S01]  /*5950*/  IMAD R0, R78, R16, RZ ;  /* 0x000000104e007224 */ /* 0x000fe200078e02ff */
[----:B------:R-:W-:Y:S01]  /*5960*/  SHF.L.U32 R112, R100, 0x10, RZ ;  /* 0x0000001064707819 */ /* 0x000fe200000006ff */
[C---:B------:R-:W-:Y:S01]  /*5970*/  IMAD R2, R78.reuse, R17, RZ ;  /* 0x000000114e027224 */ /* 0x040fe200078e02ff */
[C---:B------:R-:W-:Y:S01]  /*5980*/  PRMT R110, R101.reuse, 0x8880, RZ ;  /* 0x00008880656e7816 */ /* 0x040fe200000000ff */
[C---:B------:R-:W-:Y:S01]  /*5990*/  IMAD R3, R78.reuse, R18, RZ ;  /* 0x000000124e037224 */ /* 0x040fe200078e02ff */
[----:B------:R-:W-:Y:S01]  /*59a0*/  SHF.L.U32 R109, R101, 0x10, RZ ;  /* 0x00000010656d7819 */ /* 0x000fe200000006ff */
[----:B------:R-:W-:Y:S01]  /*59b0*/  IMAD R19, R78, R19, RZ ;  /* 0x000000134e137224 */ /* 0x000fe200078e02ff */
[----:B------:R-:W-:Y:S01]  /*59c0*/  PRMT R107, R102, 0x8880, RZ ;  /* 0x00008880666b7816 */ /* 0x000fe200000000ff */
[C---:B------:R-:W-:Y:S01]  /*59d0*/  IMAD R16, R78.reuse, R20, RZ ;  /* 0x000000144e107224 */ /* 0x040fe200078e02ff */
[----:B------:R-:W-:Y:S01]  /*59e0*/  PRMT R104, R103, 0x8880, RZ ;  /* 0x0000888067687816 */ /* 0x000fe200000000ff */
[C---:B------:R-:W-:Y:S01]  /*59f0*/  IMAD R17, R78.reuse, R21, RZ ;  /* 0x000000154e117224 */ /* 0x040fe200078e02ff */
[----:B------:R-:W-:Y:S01]  /*5a00*/  SHF.L.U32 R143, R89, 0x8, RZ ;  /* 0x00000008598f7819 */ /* 0x000fe200000006ff */
[C---:B------:R-:W-:Y:S01]  /*5a10*/  IMAD R18, R78.reuse, R22, RZ ;  /* 0x000000164e127224 */ /* 0x040fe200078e02ff */
[----:B------:R-:W-:Y:S01]  /*5a20*/  SHF.R.S32.HI R89, RZ, 0x18, R92 ;  /* 0x00000018ff597819 */ /* 0x000fe2000001145c */
[C---:B------:R-:W-:Y:S01]  /*5a30*/  IMAD R23, R78.reuse, R23, RZ ;  /* 0x000000174e177224 */ /* 0x040fe200078e02ff */
[----:B------:R-:W-:Y:S01]  /*5a40*/  SHF.R.S32.HI R81, RZ, 0x18, R143 ;  /* 0x00000018ff517819 */ /* 0x000fe2000001148f */
[----:B------:R-:W-:Y:S01]  /*5a50*/  IMAD R20, R78, R24, RZ ;  /* 0x000000184e147224 */ /* 0x000fe200078e02ff */
[----:B------:R-:W-:Y:S01]  /*5a60*/  SHF.L.U32 R87, R90, 0x8, RZ ;  /* 0x000000085a577819 */ /* 0x000fe200000006ff */
[----:B------:R-:W-:Y:S01]  /*5a70*/  IMAD R21, R78, R25, RZ ;  /* 0x000000194e157224 */ /* 0x000fe200078e02ff */
[----:B------:R-:W-:Y:S01]  /*5a80*/  SHF.R.S32.HI R90, RZ, 0x18, R93 ;  /* 0x00000018ff5a7819 */ /* 0x000fe2000001145d */
[----:B------:R-:W-:Y:S01]  /*5a90*/  IMAD R10, R81, R80, R10 ;  /* 0x00000050510a7224 */ /* 0x000fe200078e020a */
[----:B------:R-:W-:Y:S01]  /*5aa0*/  MOV R81, R140 ;  /* 0x0000008c00517202 */ /* 0x000fe20000000f00 */
[-C--:B------:R-:W-:Y:S01]  /*5ab0*/  IMAD R11, R85, R80.reuse, R11 ;  /* 0x00000050550b7224 */ /* 0x080fe200078e020b */
[----:B------:R-:W-:Y:S01]  /*5ac0*/  SHF.R.S32.HI R87, RZ, 0x18, R87 ;  /* 0x00000018ff577819 */ /* 0x000fe20000011457 */
[-C--:B------:R-:W-:Y:S01]  /*5ad0*/  IMAD R12, R83, R80.reuse, R12 ;  /* 0x00000050530c7224 */ /* 0x080fe200078e020c */
[----:B------:R-:W-:Y:S01]  /*5ae0*/  SHF.R.S32.HI R83, RZ, 0x18, R139 ;  /* 0x00000018ff537819 */ /* 0x000fe2000001148b */
[----:B------:R-:W-:Y:S01]  /*5af0*/  IMAD R13, R82, R80, R13 ;  /* 0x00000050520d7224 */ /* 0x000fe200078e020d */
[----:B------:R-:W-:Y:S01]  /*5b00*/  I2IP.S8.S32.SAT R149, R11, R10, RZ ;  /* 0x0000000a0b957239 */ /* 0x000fe200000014ff */
[-C--:B------:R-:W-:Y:S01]  /*5b10*/  IMAD R14, R87, R80.reuse, R14 ;  /* 0x00000050570e7224 */ /* 0x080fe200078e020e */
[----:B------:R-:W-:Y:S01]  /*5b20*/  SHF.R.S32.HI R82, RZ, 0x18, R136 ;  /* 0x00000018ff527819 */ /* 0x000fe20000011488 */
[----:B------:R-:W-:Y:S01]  /*5b30*/  IMAD R15, R86, R80, R15 ;  /* 0x00000050560f7224 */ /* 0x000fe200078e020f */
[----:B------:R-:W-:Y:S01]  /*5b40*/  I2IP.S8.S32.SAT R149, R9, R8, R149 ;  /* 0x0000000809957239 */ /* 0x000fe20000001495 */
[-C--:B------:R-:W-:Y:S01]  /*5b50*/  IMAD R0, R81, R80.reuse, R0 ;  /* 0x0000005051007224 */ /* 0x080fe200078e0200 */
[----:B------:R-:W-:Y:S01]  /*5b60*/  SHF.L.U32 R138, R91, 0x8, RZ ;  /* 0x000000085b8a7819 */ /* 0x000fe200000006ff */
[----:B------:R-:W-:Y:S01]  /*5b70*/  IMAD R2, R83, R80, R2 ;  /* 0x0000005053027224 */ /* 0x000fe200078e0202 */
[----:B------:R-:W-:Y:S01]  /*5b80*/  I2IP.S8.S32.SAT R150, R15, R14, RZ ;  /* 0x0000000e0f967239 */ /* 0x000fe200000014ff */
[C---:B------:R-:W-:Y:S01]  /*5b90*/  IMAD R22, R78.reuse, R26, RZ ;  /* 0x0000001a4e167224 */ /* 0x040fe200078e02ff */
[----:B------:R-:W-:Y:S01]  /*5ba0*/  MOV R83, R137 ;  /* 0x0000008900537202 */ /* 0x000fe20000000f00 */
[C---:B------:R-:W-:Y:S01]  /*5bb0*/  IMAD R27, R78.reuse, R27, RZ ;  /* 0x0000001b4e1b7224 */ /* 0x040fe200078e02ff */
[----:B------:R-:W-:Y:S01]  /*5bc0*/  I2IP.S8.S32.SAT R150, R13, R12, R150 ;  /* 0x0000000c0d967239 */ /* 0x000fe20000001496 */
[C---:B------:R-:W-:Y:S01]  /*5bd0*/  IMAD R24, R78.reuse, R28, RZ ;  /* 0x0000001c4e187224 */ /* 0x040fe200078e02ff */
[----:B------:R-:W-:Y:S01]  /*5be0*/  SHF.R.S32.HI R81, RZ, 0x18, R138 ;  /* 0x00000018ff517819 */ /* 0x000fe2000001148a */
[C---:B------:R-:W-:Y:S01]  /*5bf0*/  IMAD R25, R78.reuse, R29, RZ ;  /* 0x0000001d4e197224 */ /* 0x040fe200078e02ff */
[----:B------:R-:W-:Y:S01]  /*5c00*/  SHF.R.S32.HI R91, RZ, 0x18, R94 ;  /* 0x00000018ff5b7819 */ /* 0x000fe2000001145e */
[----:B------:R-:W-:Y:S01]  /*5c10*/  IMAD R26, R78, R30, RZ ;  /* 0x0000001e4e1a7224 */ /* 0x000fe200078e02ff */
[----:B------:R-:W-:Y:S01]  /*5c20*/  SHF.R.S32.HI R94, RZ, 0x18, R97 ;  /* 0x00000018ff5e7819 */ /* 0x000fe20000011461 */
[-C--:B------:R-:W-:Y:S01]  /*5c30*/  IMAD R3, R81, R80.reuse, R3 ;  /* 0x0000005051037224 */ /* 0x080fe200078e0203 */
[----:B------:R-:W-:Y:S01]  /*5c40*/  SHF.L.U32 R135, R92, 0x8, RZ ;  /* 0x000000085c877819 */ /* 0x000fe200000006ff */
[----:B------:R-:W-:Y:S01]  /*5c50*/  IMAD R19, R88, R80, R19 ;  /* 0x0000005058137224 */ /* 0x000fe200078e0213 */
[----:B------:R-:W-:Y:S01]  /*5c60*/  MOV R81, R134 ;  /* 0x0000008600517202 */ /* 0x000fe20000000f00 */
[-C--:B------:R-:W-:Y:S01]  /*5c70*/  IMAD R16, R83, R80.reuse, R16 ;  /* 0x0000005053107224 */ /* 0x080fe200078e0210 */
[----:B------:R-:W-:Y:S01]  /*5c80*/  SHF.R.S32.HI R85, RZ, 0x18, R135 ;  /* 0x00000018ff557819 */ /* 0x000fe20000011487 */
[-C--:B------:R-:W-:Y:S01]  /*5c90*/  IMAD R17, R82, R80.reuse, R17 ;  /* 0x0000005052117224 */ /* 0x080fe200078e0211 */
[----:B------:R-:W-:Y:S01]  /*5ca0*/  I2IP.S8.S32.SAT R151, R19, R3, RZ ;  /* 0x0000000313977239 */ /* 0x000fe200000014ff */
[----:B------:R-:W-:Y:S01]  /*5cb0*/  IMAD R31, R78, R31, RZ ;  /* 0x0000001f4e1f7224 */ /* 0x000fe200078e02ff */
[----:B------:R-:W-:Y:S01]  /*5cc0*/  SHF.R.S32.HI R82, RZ, 0x18, R133 ;  /* 0x00000018ff527819 */ /* 0x000fe20000011485 */
[-C--:B------:R-:W-:Y:S01]  /*5cd0*/  IMAD R18, R85, R80.reuse, R18 ;  /* 0x0000005055127224 */ /* 0x080fe200078e0212 */
[----:B------:R-:W-:Y:S01]  /*5ce0*/  SHF.L.U32 R132, R93, 0x8, RZ ;  /* 0x000000085d847819 */ /* 0x000fe200000006ff */
[----:B------:R-:W-:Y:S01]  /*5cf0*/  IMAD R23, R89, R80, R23 ;  /* 0x0000005059177224 */ /* 0x000fe200078e0217 */
[----:B------:R-:W-:Y:S01]  /*5d00*/  I2IP.S8.S32.SAT R151, R2, R0, R151 ;  /* 0x0000000002977239 */ /* 0x000fe20000001497 */
[-C--:B------:R-:W-:Y:S01]  /*5d10*/  IMAD R20, R81, R80.reuse, R20 ;  /* 0x0000005051147224 */ /* 0x080fe200078e0214 */
[----:B------:R-:W-:Y:S01]  /*5d20*/  SHF.R.S32.HI R81, RZ, 0x18, R132 ;  /* 0x00000018ff517819 */ /* 0x000fe20000011484 */
[----:B------:R-:W-:Y:S01]  /*5d30*/  IMAD R21, R82, R80, R21 ;  /* 0x0000005052157224 */ /* 0x000fe200078e0215 */
[----:B------:R-:W-:Y:S01]  /*5d40*/  I2IP.S8.S32.SAT R160, R23, R18, RZ ;  /* 0x0000001217a07239 */ /* 0x000fe200000014ff */
[----:B------:R-:W-:Y:S01]  /*5d50*/  IMAD R28, R78, R32, RZ ;  /* 0x000000204e1c7224 */ /* 0x000fe200078e02ff */
[----:B------:R-:W-:Y:S01]  /*5d60*/  MOV R83, R131 ;  /* 0x0000008300537202 */ /* 0x000fe20000000f00 */
[-C--:B------:R-:W-:Y:S01]  /*5d70*/  IMAD R22, R81, R80.reuse, R22 ;  /* 0x0000005051167224 */ /* 0x080fe200078e0216 */
[----:B------:R-:W-:Y:S01]  /*5d80*/  SHF.R.S32.HI R82, RZ, 0x18, R130 ;  /* 0x00000018ff527819 */ /* 0x000fe20000011482 */
[-C--:B------:R-:W-:Y:S01]  /*5d90*/  IMAD R27, R90, R80.reuse, R27 ;  /* 0x000000505a1b7224 */ /* 0x080fe200078e021b */
[----:B------:R-:W-:Y:S01]  /*5da0*/  SHF.R.S32.HI R85, RZ, 0x18, R129 ;  /* 0x00000018ff557819 */ /* 0x000fe20000011481 */
[-C--:B------:R-:W-:Y:S01]  /*5db0*/  IMAD R24, R83, R80.reuse, R24 ;  /* 0x0000005053187224 */ /* 0x080fe200078e0218 */
[----:B------:R1:W-:Y:S01]  /*5dc0*/  STS.128 [R180+UR43+0x2200], R148 ;  /* 0x00220094b4007988 */ /* 0x0003e20008000c2b */
[-C--:B------:R-:W-:Y:S01]  /*5dd0*/  IMAD R25, R82, R80.reuse, R25 ;  /* 0x0000005052197224 */ /* 0x080fe200078e0219 */
[----:B------:R-:W-:Y:S01]  /*5de0*/  SHF.L.U32 R126, R95, 0x8, RZ ;  /* 0x000000085f7e7819 */ /* 0x000fe200000006ff */
[----:B------:R-:W-:Y:S01]  /*5df0*/  IMAD R26, R85, R80, R26 ;  /* 0x00000050551a7224 */ /* 0x000fe200078e021a */
[----:B------:R-:W-:Y:S01]  /*5e00*/  I2IP.S8.S32.SAT R160, R17, R16, R160 ;  /* 0x0000001011a07239 */ /* 0x000fe200000014a0 */
[----:B------:R-:W-:Y:S01]  /*5e10*/  IMAD.MOV.U32 R81, RZ, RZ, R128 ;  /* 0x000000ffff517224 */ /* 0x000fe200078e0080 */
[----:B------:R-:W-:Y:S01]  /*5e20*/  SHF.R.S32.HI R82, RZ, 0x18, R127 ;  /* 0x00000018ff527819 */ /* 0x000fe2000001147f */
[C---:B------:R-:W-:Y:S01]  /*5e30*/  IMAD R29, R78.reuse, R33, RZ ;  /* 0x000000214e1d7224 */ /* 0x040fe200078e02ff */
[----:B------:R-:W-:Y:S01]  /*5e40*/  I2IP.S8.S32.SAT R161, R27, R22, RZ ;  /* 0x000000161ba17239 */ /* 0x000fe200000014ff */
[----:B------:R-:W-:Y:S01]  /*5e50*/  IMAD R31, R91, R80, R31 ;  /* 0x000000505b1f7224 */ /* 0x000fe200078e021f */
[----:B------:R-:W-:Y:S01]  /*5e60*/  SHF.R.S32.HI R83, RZ, 0x18, R126 ;  /* 0x00000018ff537819 */ /* 0x000fe2000001147e */
[C---:B------:R-:W-:Y:S01]  /*5e70*/  IMAD R30, R78.reuse, R34, RZ ;  /* 0x000000224e1e7224 */ /* 0x040fe200078e02ff */
[----:B------:R-:W-:Y:S01]  /*5e80*/  I2IP.S8.S32.SAT R161, R21, R20, R161 ;  /* 0x0000001415a17239 */ /* 0x000fe200000014a1 */
[----:B------:R-:W-:Y:S01]  /*5e90*/  IMAD R28, R81, R80, R28 ;  /* 0x00000050511c7224 */ /* 0x000fe200078e021c */
[----:B------:R-:W-:Y:S01]  /*5ea0*/  SHF.R.S32.HI R92, RZ, 0x18, R95 ;  /* 0x00000018ff5c7819 */ /* 0x000fe2000001145f */
[----:B------:R-:W-:Y:S01]  /*5eb0*/  IMAD R35, R78, R35, RZ ;  /* 0x000000234e237224 */ /* 0x000fe200078e02ff */
[----:B------:R-:W-:Y:S01]  /*5ec0*/  I2IP.S8.S32.SAT R162, R31, R26, RZ ;  /* 0x0000001a1fa27239 */ /* 0x000fe200000014ff */
[----:B------:R-:W-:Y:S01]  /*5ed0*/  IMAD R29, R82, R80, R29 ;  /* 0x00000050521d7224 */ /* 0x000fe200078e021d */
[----:B------:R-:W-:Y:S01]  /*5ee0*/  MOV R81, R125 ;  /* 0x0000007d00517202 */ /* 0x000fe20000000f00 */
[----:B------:R-:W-:Y:S01]  /*5ef0*/  IMAD R32, R78, R36, RZ ;  /* 0x000000244e207224 */ /* 0x000fe200078e02ff */
[----:B------:R-:W-:Y:S01]  /*5f00*/  I2IP.S8.S32.SAT R162, R25, R24, R162 ;  /* 0x0000001819a27239 */ /* 0x000fe200000014a2 */
[-C--:B------:R-:W-:Y:S01]  /*5f10*/  IMAD R30, R83, R80.reuse, R30 ;  /* 0x00000050531e7224 */ /* 0x080fe200078e021e */
[----:B------:R-:W-:Y:S01]  /*5f20*/  SHF.L.U32 R123, R96, 0x8, RZ ;  /* 0x00000008607b7819 */ /* 0x000fe200000006ff */
[----:B------:R-:W-:Y:S01]  /*5f30*/  IMAD R35, R92, R80, R35 ;  /* 0x000000505c237224 */ /* 0x000fe200078e0223 */
[----:B------:R-:W-:Y:S01]  /*5f40*/  SHF.R.S32.HI R82, RZ, 0x18, R124 ;  /* 0x00000018ff527819 */ /* 0x000fe2000001147c */
[C---:B------:R-:W-:Y:S01]  /*5f50*/  IMAD R33, R78.reuse, R37, RZ ;  /* 0x000000254e217224 */ /* 0x040fe200078e02ff */
[----:B------:R-:W-:Y:S01]  /*5f60*/  MOV R83, R122 ;  /* 0x0000007a00537202 */ /* 0x000fe20000000f00 */
[----:B------:R-:W-:Y:S01]  /*5f70*/  IMAD R32, R81, R80, R32 ;  /* 0x0000005051207224 */ /* 0x000fe200078e0220 */
[----:B------:R-:W-:Y:S01]  /*5f80*/  SHF.R.S32.HI R81, RZ, 0x18, R123 ;  /* 0x00000018ff517819 */ /* 0x000fe2000001147b */
[C---:B------:R-:W-:Y:S01]  /*5f90*/  IMAD R34, R78.reuse, R38, RZ ;  /* 0x000000264e227224 */ /* 0x040fe200078e02ff */
[----:B------:R-:W-:Y:S01]  /*5fa0*/  SHF.R.S32.HI R93, RZ, 0x18, R96 ;  /* 0x00000018ff5d7819 */ /* 0x000fe20000011460 */
[----:B------:R-:W-:Y:S01]  /*5fb0*/  IMAD R39, R78, R39, RZ ;  /* 0x000000274e277224 */ /* 0x000fe200078e02ff */
[----:B------:R-:W-:Y:S01]  /*5fc0*/  I2IP.S8.S32.SAT R163, R35, R30, RZ ;  /* 0x0000001e23a37239 */ /* 0x000fe200000014ff */
[----:B------:R-:W-:Y:S01]  /*5fd0*/  IMAD R33, R82, R80, R33 ;  /* 0x0000005052217224 */ /* 0x000fe200078e0221 */
[----:B------:R-:W-:Y:S01]  /*5fe0*/  SHF.L.U32 R120, R97, 0x8, RZ ;  /* 0x0000000861787819 */ /* 0x000fe200000006ff */
[C---:B------:R-:W-:Y:S01]  /*5ff0*/  IMAD R36, R78.reuse, R40, RZ ;  /* 0x000000284e247224 */ /* 0x040fe200078e02ff */
[----:B------:R-:W-:Y:S01]  /*6000*/  I2IP.S8.S32.SAT R163, R29, R28, R163 ;  /* 0x0000001c1da37239 */ /* 0x000fe200000014a3 */
[-C--:B------:R-:W-:Y:S01]  /*6010*/  IMAD R34, R81, R80.reuse, R34 ;  /* 0x0000005051227224 */ /* 0x080fe200078e0222 */
[----:B------:R-:W-:Y:S01]  /*6020*/  SHF.R.S32.HI R82, RZ, 0x18, R121 ;  /* 0x00000018ff527819 */ /* 0x000fe20000011479 */
[C---:B------:R-:W-:Y:S01]  /*6030*/  IMAD R37, R78.reuse, R41, RZ ;  /* 0x000000294e257224 */ /* 0x040fe200078e02ff */
[----:B------:R-:W-:Y:S01]  /*6040*/  MOV R81, R119 ;  /* 0x0000007700517202 */ /* 0x000fe20000000f00 */
[----:B------:R-:W-:Y:S01]  /*6050*/  IMAD R39, R93, R80, R39 ;  /* 0x000000505d277224 */ /* 0x000fe200078e0227 */
[----:B------:R-:W-:Y:S01]  /*6060*/  SHF.R.S32.HI R85, RZ, 0x18, R120 ;  /* 0x00000018ff557819 */ /* 0x000fe20000011478 */
[C---:B------:R-:W-:Y:S01]  /*6070*/  IMAD R38, R78.reuse, R42, RZ ;  /* 0x0000002a4e267224 */ /* 0x040fe200078e02ff */
[----:B------:R1:W-:Y:S01]  /*6080*/  STS.128 [R179+0x2200], R160 ;  /* 0x002200a0b3007388 */ /* 0x0003e20000000c00 */
[----:B------:R-:W-:Y:S01]  /*6090*/  IMAD R36, R83, R80, R36 ;  /* 0x0000005053247224 */ /* 0x000fe200078e0224 */
[----:B------:R-:W-:Y:S01]  /*60a0*/  I2IP.S8.S32.SAT R172, R39, R34, RZ ;  /* 0x0000002227ac7239 */ /* 0x000fe200000014ff */
[----:B------:R-:W-:Y:S01]  /*60b0*/  IMAD R43, R78, R43, RZ ;  /* 0x0000002b4e2b7224 */ /* 0x000fe200078e02ff */
[----:B------:R-:W-:Y:S01]  /*60c0*/  MOV R83, R116 ;  /* 0x0000007400537202 */ /* 0x000fe20000000f00 */
[----:B------:R-:W-:Y:S01]  /*60d0*/  IMAD R37, R82, R80, R37 ;  /* 0x0000005052257224 */ /* 0x000fe200078e0225 */
[----:B------:R-:W-:Y:S01]  /*60e0*/  I2IP.S8.S32.SAT R172, R33, R32, R172 ;  /* 0x0000002021ac7239 */ /* 0x000fe200000014ac */
[----:B------:R-:W-:Y:S01]  /*60f0*/  IMAD R40, R78, R44, RZ ;  /* 0x0000002c4e287224 */ /* 0x000fe200078e02ff */
[----:B------:R-:W-:Y:S01]  /*6100*/  SHF.R.S32.HI R82, RZ, 0x18, R118 ;  /* 0x00000018ff527819 */ /* 0x000fe20000011476 */
[-C--:B------:R-:W-:Y:S01]  /*6110*/  IMAD R38, R85, R80.reuse, R38 ;  /* 0x0000005055267224 */ /* 0x080fe200078e0226 */
[----:B------:R-:W-:Y:S01]  /*6120*/  SHF.L.U32 R117, R98, 0x8, RZ ;  /* 0x0000000862757819 */ /* 0x000fe200000006ff */
[-C--:B------:R-:W-:Y:S01]  /*6130*/  IMAD R43, R94, R80.reuse, R43 ;  /* 0x000000505e2b7224 */ /* 0x080fe200078e022b */
[----:B------:R-:W-:Y:S01]  /*6140*/  SHF.R.S32.HI R95, RZ, 0x18, R98 ;  /* 0x00000018ff5f7819 */ /* 0x000fe20000011462 */
[C---:B------:R-:W-:Y:S01]  /*6150*/  IMAD R41, R78.reuse, R45, RZ ;  /* 0x0000002d4e297224 */ /* 0x040fe200078e02ff */
[----:B------:R-:W-:Y:S01]  /*6160*/  SHF.R.S32.HI R85, RZ, 0x18, R114 ;  /* 0x00000018ff557819 */ /* 0x000fe20000011472 */
[----:B------:R-:W-:Y:S01]  /*6170*/  IMAD R40, R81, R80, R40 ;  /* 0x0000005051287224 */ /* 0x000fe200078e0228 */
[----:B------:R-:W-:Y:S01]  /*6180*/  SHF.R.S32.HI R81, RZ, 0x18, R117 ;  /* 0x00000018ff517819 */ /* 0x000fe20000011475 */
[C---:B------:R-:W-:Y:S01]  /*6190*/  IMAD R42, R78.reuse, R46, RZ ;  /* 0x0000002e4e2a7224 */ /* 0x040fe200078e02ff */
[----:B------:R-:W-:Y:S01]  /*61a0*/  I2IP.S8.S32.SAT R173, R43, R38, RZ ;  /* 0x000000262bad7239 */ /* 0x000fe200000014ff */
[----:B------:R-:W-:Y:S01]  /*61b0*/  IMAD R47, R78, R47, RZ ;  /* 0x0000002f4e2f7224 */ /* 0x000fe200078e02ff */
[----:B------:R-:W-:Y:S01]  /*61c0*/  SHF.R.S32.HI R96, RZ, 0x18, R99 ;  /* 0x00000018ff607819 */ /* 0x000fe20000011463 */
[----:B------:R-:W-:Y:S01]  /*61d0*/  IMAD R41, R82, R80, R41 ;  /* 0x0000005052297224 */ /* 0x000fe200078e0229 */
[----:B------:R-:W-:Y:S01]  /*61e0*/  I2IP.S8.S32.SAT R173, R37, R36, R173 ;  /* 0x0000002425ad7239 */ /* 0x000fe200000014ad */
[C---:B------:R-:W-:Y:S01]  /*61f0*/  IMAD R44, R78.reuse, R48, RZ ;  /* 0x000000304e2c7224 */ /* 0x040fe200078e02ff */
[----:B------:R-:W-:Y:S01]  /*6200*/  SHF.R.S32.HI R82, RZ, 0x18, R115 ;  /* 0x00000018ff527819 */ /* 0x000fe20000011473 */
[-C--:B------:R-:W-:Y:S01]  /*6210*/  IMAD R42, R81, R80.reuse, R42 ;  /* 0x00000050512a7224 */ /* 0x080fe200078e022a */
[----:B------:R-:W-:Y:S01]  /*6220*/  SHF.R.S32.HI R97, RZ, 0x18, R100 ;  /* 0x00000018ff617819 */ /* 0x000fe20000011464 */
[C---:B------:R-:W-:Y:S01]  /*6230*/  IMAD R45, R78.reuse, R49, RZ ;  /* 0x000000314e2d7224 */ /* 0x040fe200078e02ff */
[----:B------:R-:W-:Y:S01]  /*6240*/  SHF.R.S32.HI R98, RZ, 0x18, R101 ;  /* 0x00000018ff627819 */ /* 0x000fe20000011465 */
[----:B------:R-:W-:Y:S01]  /*6250*/  IMAD R47, R95, R80, R47 ;  /* 0x000000505f2f7224 */ /* 0x000fe200078e022f */
[----:B------:R-:W-:Y:S01]  /*6260*/  SHF.R.S32.HI R99, RZ, 0x18, R102 ;  /* 0x00000018ff637819 */ /* 0x000fe20000011466 */
[----:B------:R-:W-:Y:S01]  /*6270*/  IMAD R46, R78, R50, RZ ;  /* 0x000000324e2e7224 */ /* 0x000fe200078e02ff */
[----:B------:R-:W-:Y:S01]  /*6280*/  SHF.L.U32 R111, R100, 0x8, RZ ;  /* 0x00000008646f7819 */ /* 0x000fe200000006ff */
        /* <DEDUP_REMOVED lines=9> */
[----:B------:R-:W-:Y:S01]  /*6320*/  SHF.R.S32.HI R100, RZ, 0x18, R103 ;  /* 0x00000018ff647819 */ /* 0x000fe20000011467 */
[----:B------:R-:W-:Y:S01]  /*6330*/  IMAD.MOV.U32 R81, RZ, RZ, R113 ;  /* 0x000000ffff517224 */ /* 0x000fe200078e0071 */
[----:B------:R-:W-:Y:S01]  /*6340*/  SHF.L.U32 R108, R101, 0x8, RZ ;  /* 0x00000008656c7819 */ /* 0x000fe200000006ff */
[-C--:B------:R-:W-:Y:S01]  /*6350*/  IMAD R51, R96, R80.reuse, R51 ;  /* 0x0000005060337224 */ /* 0x080fe200078e0233 */
[----:B------:R-:W-:Y:S01]  /*6360*/  SHF.L.U32 R105, R102, 0x8, RZ ;  /* 0x0000000866697819 */ /* 0x000fe200000006ff */
[C---:B------:R-:W-:Y:S01]  /*6370*/  IMAD R49, R78.reuse, R53, RZ ;  /* 0x000000354e317224 */ /* 0x040fe200078e02ff */
[----:B------:R-:W-:Y:S01]  /*6380*/  SHF.L.U32 R102, R103, 0x10, RZ ;  /* 0x0000001067667819 */ /* 0x000fe200000006ff */
[----:B------:R-:W-:Y:S01]  /*6390*/  IMAD R48, R81, R80, R48 ;  /* 0x0000005051307224 */ /* 0x000fe200078e0230 */
[----:B------:R-:W-:Y:S01]  /*63a0*/  SHF.R.S32.HI R81, RZ, 0x18, R111 ;  /* 0x00000018ff517819 */ /* 0x000fe2000001146f */
[C---:B------:R-:W-:Y:S01]  /*63b0*/  IMAD R50, R78.reuse, R54, RZ ;  /* 0x000000364e327224 */ /* 0x040fe200078e02ff */
[----:B------:R-:W-:Y:S01]  /*63c0*/  I2IP.S8.S32.SAT R175, R51, R46, RZ ;  /* 0x0000002e33af7239 */ /* 0x000fe200000014ff */
[----:B------:R-:W-:Y:S01]  /*63d0*/  IMAD R55, R78, R55, RZ ;  /* 0x000000374e377224 */ /* 0x000fe200078e02ff */
[----:B------:R-:W-:Y:S01]  /*63e0*/  SHF.L.U32 R101, R103, 0x8, RZ ;  /* 0x0000000867657819 */ /* 0x000fe200000006ff */
[----:B------:R-:W-:Y:S01]  /*63f0*/  IMAD R49, R82, R80, R49 ;  /* 0x0000005052317224 */ /* 0x000fe200078e0231 */
[----:B------:R-:W-:Y:S01]  /*6400*/  I2IP.S8.S32.SAT R175, R45, R44, R175 ;  /* 0x0000002c2daf7239 */ /* 0x000fe200000014af */
[C---:B------:R-:W-:Y:S01]  /*6410*/  IMAD R52, R78.reuse, R56, RZ ;  /* 0x000000384e347224 */ /* 0x040fe200078e02ff */
[----:B------:R-:W-:Y:S01]  /*6420*/  SHF.R.S32.HI R82, RZ, 0x18, R109 ;  /* 0x00000018ff527819 */ /* 0x000fe2000001146d */
[-C--:B------:R-:W-:Y:S01]  /*6430*/  IMAD R50, R81, R80.reuse, R50 ;  /* 0x0000005051327224 */ /* 0x080fe200078e0232 */
[----:B------:R-:W-:Y:S01]  /*6440*/  SHF.R.S32.HI R81, RZ, 0x18, R108 ;  /* 0x00000018ff517819 */ /* 0x000fe2000001146c */
[C---:B------:R-:W-:Y:S01]  /*6450*/  IMAD R53, R78.reuse, R57, RZ ;  /* 0x000000394e357224 */ /* 0x040fe200078e02ff */
[----:B------:R1:W-:Y:S01]  /*6460*/  STS.128 [R178+0x2200], R172 ;  /* 0x002200acb2007388 */ /* 0x0003e20000000c00 */
[----:B------:R-:W-:Y:S02]  /*6470*/  IMAD R55, R97, R80, R55 ;  /* 0x0000005061377224 */ /* 0x000fe400078e0237 */
[C---:B------:R-:W-:Y:S02]  /*6480*/  IMAD R54, R78.reuse, R58, RZ ;  /* 0x0000003a4e367224 */ /* 0x040fe400078e02ff */
[----:B------:R-:W-:Y:S01]  /*6490*/  IMAD R52, R83, R80, R52 ;  /* 0x0000005053347224 */ /* 0x000fe200078e0234 */
[----:B------:R-:W-:Y:S01]  /*64a0*/  I2IP.S8.S32.SAT R192, R55, R50, RZ ;  /* 0x0000003237c07239 */ /* 0x000fe200000014ff */
[----:B------:R-:W-:Y:S01]  /*64b0*/  IMAD R59, R78, R59, RZ ;  /* 0x0000003b4e3b7224 */ /* 0x000fe200078e02ff */
[----:B------:R-:W-:Y:S01]  /*64c0*/  MOV R83, R107 ;  /* 0x0000006b00537202 */ /* 0x000fe20000000f00 */
[----:B------:R-:W-:Y:S01]  /*64d0*/  IMAD R53, R82, R80, R53 ;  /* 0x0000005052357224 */ /* 0x000fe200078e0235 */
[----:B------:R-:W-:Y:S01]  /*64e0*/  I2IP.S8.S32.SAT R192, R49, R48, R192 ;  /* 0x0000003031c07239 */ /* 0x000fe200000014c0 */
[C---:B------:R-:W-:Y:S01]  /*64f0*/  IMAD R56, R78.reuse, R60, RZ ;  /* 0x0000003c4e387224 */ /* 0x040fe200078e02ff */
[----:B------:R-:W-:Y:S01]  /*6500*/  SHF.R.S32.HI R82, RZ, 0x18, R106 ;  /* 0x00000018ff527819 */ /* 0x000fe2000001146a */
[-C--:B------:R-:W-:Y:S01]  /*6510*/  IMAD R54, R81, R80.reuse, R54 ;  /* 0x0000005051367224 */ /* 0x080fe200078e0236 */
[----:B------:R-:W-:Y:S01]  /*6520*/  SHF.R.S32.HI R81, RZ, 0x18, R105 ;  /* 0x00000018ff517819 */ /* 0x000fe20000011469 */
[----:B------:R-:W-:Y:S02]  /*6530*/  IMAD R57, R78, R61, RZ ;  /* 0x0000003d4e397224 */ /* 0x000fe400078e02ff */
[----:B------:R-:W-:Y:S02]  /*6540*/  IMAD R59, R98, R80, R59 ;  /* 0x00000050623b7224 */ /* 0x000fe400078e023b */
[C---:B------:R-:W-:Y:S02]  /*6550*/  IMAD R58, R78.reuse, R62, RZ ;  /* 0x0000003e4e3a7224 */ /* 0x040fe400078e02ff */
[----:B------:R-:W-:Y:S01]  /*6560*/  IMAD R56, R83, R80, R56 ;  /* 0x0000005053387224 */ /* 0x000fe200078e0238 */
[----:B------:R-:W-:Y:S01]  /*6570*/  I2IP.S8.S32.SAT R193, R59, R54, RZ ;  /* 0x000000363bc17239 */ /* 0x000fe200000014ff */
[----:B------:R-:W-:Y:S01]  /*6580*/  IMAD R63, R78, R63, RZ ;  /* 0x0000003f4e3f7224 */ /* 0x000fe200078e02ff */
[----:B------:R-:W-:Y:S01]  /*6590*/  MOV R83, R104 ;  /* 0x0000006800537202 */ /* 0x000fe20000000f00 */
[----:B------:R-:W-:Y:S01]  /*65a0*/  IMAD R57, R82, R80, R57 ;  /* 0x0000005052397224 */ /* 0x000fe200078e0239 */
[----:B------:R-:W-:Y:S01]  /*65b0*/  SHF.R.S32.HI R82, RZ, 0x18, R102 ;  /* 0x00000018ff527819 */ /* 0x000fe20000011466 */
[C---:B------:R-:W-:Y:S01]  /*65c0*/  IMAD R60, R78.reuse, R64, RZ ;  /* 0x000000404e3c7224 */ /* 0x040fe200078e02ff */
[----:B------:R-:W-:Y:S01]  /*65d0*/  I2IP.S8.S32.SAT R193, R53, R52, R193 ;  /* 0x0000003435c17239 */ /* 0x000fe200000014c1 */
[-C--:B------:R-:W-:Y:S01]  /*65e0*/  IMAD R58, R81, R80.reuse, R58 ;  /* 0x00000050513a7224 */ /* 0x080fe200078e023a */
[----:B------:R-:W-:Y:S01]  /*65f0*/  SHF.R.S32.HI R81, RZ, 0x18, R101 ;  /* 0x00000018ff517819 */ /* 0x000fe20000011465 */
[C---:B------:R-:W-:Y:S02]  /*6600*/  IMAD R61, R78.reuse, R65, RZ ;  /* 0x000000414e3d7224 */ /* 0x040fe400078e02ff */
[-C--:B------:R-:W-:Y:S02]  /*6610*/  IMAD R63, R99, R80.reuse, R63 ;  /* 0x00000050633f7224 */ /* 0x080fe400078e023f */
[----:B------:R-:W-:Y:S02]  /*6620*/  IMAD R60, R83, R80, R60 ;  /* 0x00000050533c7224 */ /* 0x000fe400078e023c */
[----:B------:R-:W-:Y:S01]  /*6630*/  IMAD R62, R78, R66, RZ ;  /* 0x000000424e3e7224 */ /* 0x000fe200078e02ff */
[----:B------:R-:W-:Y:S01]  /*6640*/  I2IP.S8.S32.SAT R194, R63, R58, RZ ;  /* 0x0000003a3fc27239 */ /* 0x000fe200000014ff */
[----:B------:R-:W-:Y:S02]  /*6650*/  IMAD R61, R82, R80, R61 ;  /* 0x00000050523d7224 */ /* 0x000fe400078e023d */
[----:B------:R-:W-:Y:S01]  /*6660*/  IMAD R67, R78, R67, RZ ;  /* 0x000000434e437224 */ /* 0x000fe200078e02ff */
[----:B------:R-:W-:Y:S01]  /*6670*/  I2IP.S8.S32.SAT R194, R57, R56, R194 ;  /* 0x0000003839c27239 */ /* 0x000fe200000014c2 */
[-C--:B------:R-:W-:Y:S02]  /*6680*/  IMAD R62, R81, R80.reuse, R62 ;  /* 0x00000050513e7224 */ /* 0x080fe400078e023e */
[----:B------:R-:W-:Y:S05]  /*6690*/  IMAD R67, R100, R80, R67 ;  /* 0x0000005064437224 */ /* 0x000fea00078e0243 */
[----:B------:R-:W-:Y:S04]  /*66a0*/  I2IP.S8.S32.SAT R189, R67, R62, RZ ;  /* 0x0000003e43bd7239 */ /* 0x000fe800000014ff */
[----:B------:R-:W-:Y:S02]  /*66b0*/  I2IP.S8.S32.SAT R195, R61, R60, R189 ;  /* 0x0000003c3dc37239 */ /* 0x000fe400000014bd */
[----:B------:R-:W-:Y:S03]  /*66c0*/  IADD3 R189, PT, PT, R76, 0x1, RZ ;  /* 0x000000014cbd7810 */ /* 0x000fe60007ffe0ff */
[----:B------:R1:W-:Y:S01]  /*66d0*/  STS.128 [R177+0x2200], R192 ;  /* 0x002200c0b1007388 */ /* 0x0003e20000000c00 */
[----:B------:R-:W-:Y:S01]  /*66e0*/  @!PT LDS RZ, [RZ] ;  /* 0x00000000fffff984 */ /* 0x000fe20000000800 */
[----:B------:R-:W-:Y:S01]  /*66f0*/  @!PT LDS RZ, [RZ] ;  /* 0x00000000fffff984 */ /* 0x000fe20000000800 */
[----:B------:R-:W-:Y:S01]  /*6700*/  @!PT LDS RZ, [RZ] ;  /* 0x00000000fffff984 */ /* 0x000fe20000000800 */
[----:B------:R-:W-:Y:S01]  /*6710*/  @!PT LDS RZ, [RZ] ;  /* 0x00000000fffff984 */ /* 0x000fe20000000800 */
[----:B------:R3:W-:Y:S07]  /*6720*/  MEMBAR.ALL.CTA ;  /* 0x0000000000007992 */ /* 0x0007ee0000008000 */
[----:B---3--:R-:W3:Y:S02]  /*6730*/  FENCE.VIEW.ASYNC.S ;  /* 0x00000000000073c6 */ /* 0x008ee40000000000 */
[----:B---3--:R-:W-:Y:S06]  /*6740*/  BAR.SYNC.DEFER_BLOCKING 0x1, 0x80 ;  /* 0x0042000000007b1d */ /* 0x008fec0000010000 */
[----:B------:R-:W-:Y:S05]  /*6750*/  @P0 BRA `(.L_x_93) ;  /* 0x0000000000340947 */ /* 0x000fea0003800000 */
[----:B------:R-:W-:Y:S01]  /*6760*/  UIADD3 UR12, UPT, UPT, UR43, 0x2200, URZ ;  /* 0x000022002b0c7890 */ /* 0x000fe2000fffe0ff */
[----:B------:R-:W-:Y:S01]  /*6770*/  R2UR UR9, R165 ;  /* 0x00000000a50972ca */ /* 0x000fe200000e0000 */
[----:B------:R-:W-:Y:S01]  /*6780*/  UIADD3 UR10, UP0, UPT, UR46, 0x680, URZ ;  /* 0x000006802e0a7890 */ /* 0x000fe2000ff1e0ff */
[----:B------:R-:W-:Y:S01]  /*6790*/  R2UR UR8, R167 ;  /* 0x00000000a70872ca */ /* 0x000fe200000e0000 */
[----:B------:R-:W-:Y:S02]  /*67a0*/  UMOV UR7, UR36 ;  /* 0x0000002400077c82 */ /* 0x000fe40008000000 */
[----:B------:R-:W-:Y:S01]  /*67b0*/  IMAD.U32 R186, RZ, RZ, UR12 ;  /* 0x0000000cffba7e24 */ /* 0x000fe2000f8e00ff */
[----:B------:R-:W-:Y:S04]  /*67c0*/  UIADD3.X UR11, UPT, UPT, URZ, UR47, URZ, UP0, !UPT ;  /* 0x0000002fff0b7290 */ /* 0x000fe800087fe4ff */
[----:B------:R-:W-:Y:S03]  /*67d0*/  R2UR UR4, R186 ;  /* 0x00000000ba0472ca */ /* 0x000fe600000e0000 */
[----:B------:R-:W-:Y:S02]  /*67e0*/  USHF.L.U32 UR5, UR9, 0x6, URZ ;  /* 0x0000000609057899 */ /* 0x000fe400080006ff */
[----:B------:R-:W-:Y:S09]  /*67f0*/  USHF.L.U32 UR6, UR8, 0x7, URZ ;  /* 0x0000000708067899 */ /* 0x000ff200080006ff */
[----:B------:R3:W-:Y:S01]  /*6800*/  UTMASTG.3D [UR4], [UR10] ;  /* 0x000000040a0073b5 */ /* 0x0007e20008010000 */
[----:B------:R0:W-:Y:S01]  /*6810*/  UTMACMDFLUSH ;  /* 0x00000000000079b7 */ /* 0x0001e20000000000 */
[----:B---3--:R-:W-:Y:S04]  /*6820*/  DEPBAR.LE SB0, 0x0 ;  /* 0x000080000000791a */ /* 0x008fe80000000000 */
.L_x_93:
[----:B------:R-:W-:Y:S05]  /*6830*/  BSYNC.RECONVERGENT B0 ;  /* 0x0000000000007941 */ /* 0x000fea0003800200 */
.L_x_92:
[----:B------:R-:W-:Y:S01]  /*6840*/  BAR.SYNC.DEFER_BLOCKING 0x1, 0x80 ;  /* 0x0042000000007b1d */ /* 0x000fe20000010000 */
[----:B------:R-:W-:Y:S01]  /*6850*/  ISETP.NE.AND P2, PT, R187, RZ, PT ;  /* 0x000000ffbb00720c */ /* 0x000fe20003f45270 */
[----:B------:R-:W-:Y:S01]  /*6860*/  IMAD.IADD R165, R75, 0x1, R164 ;  /* 0x000000014ba57824 */ /* 0x000fe200078e02a4 */
[----:B------:R-:W-:Y:S01]  /*6870*/  ISETP.NE.AND P0, PT, R188, 0x2, PT ;  /* 0x00000002bc00780c */ /* 0x000fe20003f05270 */
[----:B------:R-:W-:Y:S01]  /*6880*/  IMAD.IADD R167, R77, 0x1, R166 ;  /* 0x000000014da77824 */ /* 0x000fe200078e02a6 */
[----:B------:R-:W-:Y:S02]  /*6890*/  ISETP.NE.AND P1, PT, R189, 0x4, PT ;  /* 0x00000004bd00780c */ /* 0x000fe40003f25270 */
[----:B------:R-:W-:Y:S02]  /*68a0*/  SEL R3, RZ, 0x1, P0 ;  /* 0x00000001ff037807 */ /* 0x000fe40000000000 */
[----:B------:R-:W-:Y:S02]  /*68b0*/  SEL R0, RZ, 0x1, P1 ;  /* 0x00000001ff007807 */ /* 0x000fe40000800000 */
[----:B------:R-:W-:Y:S02]  /*68c0*/  LOP3.LUT R184, R184, R3, RZ, 0x3c, !PT ;  /* 0x00000003b8b87212 */ /* 0x000fe400078e3cff */
[----:B------:R-:W-:Y:S02]  /*68d0*/  LOP3.LUT R185, R185, R0, RZ, 0x3c, !PT ;  /* 0x00000000b9b97212 */ /* 0x000fe400078e3cff */
[----:B------:R-:W-:Y:S02]  /*68e0*/  @P2 R2UR UR36, R182 ;  /* 0x00000000b62422ca */ /* 0x000fe400000e0000 */
[----:B------:R-:W-:Y:S02]  /*68f0*/  SEL R188, R188, RZ, P0 ;  /* 0x000000ffbcbc7207 */ /* 0x000fe40000000000 */
[----:B------:R-:W-:Y:S01]  /*6900*/  SEL R76, R189, RZ, P1 ;  /* 0x000000ffbd4c7207 */ /* 0x000fe20000800000 */
[----:B------:R-:W-:Y:S10]  /*6910*/  @P2 BRA `(.L_x_94) ;  /* 0xffffffdc00342947 */ /* 0x000ff4000383ffff */
[----:B------:R-:W-:Y:S05]  /*6920*/  EXIT ;  /* 0x000000000000794d */ /* 0x000fea0003800000 */
.L_x_19:
[----:B--2---:R2:W1:Y:S02]  /*6930*/  SYNCS.PHASECHK.TRANS64.TRYWAIT P0, [R3+URZ+0xd0], R2 ;  /* 0x0000d002030075a7 */ /* 0x00446400080011ff */
[----:B-1----:R-:W-:Y:S05]  /*6940*/  @!P0 NANOSLEEP.SYNCS 0x989680 ;  /* 0x009896800000895d */ /* 0x002fea0003900000 */
[----:B------:R-:W1:Y:S02]  /*6950*/  @!P0 SYNCS.PHASECHK.TRANS64 P0, [R3+URZ+0xd0], R2 ;  /* 0x0000d002030085a7 */ /* 0x000e6400080010ff */
[----:B-1----:R-:W-:Y:S05]  /*6960*/  @!P0 BRA `(.L_x_19) ;  /* 0xfffffffc00f08947 */ /* 0x002fea000383ffff */
[----:B------:R-:W-:Y:S05]  /*6970*/  BRA `(.L_x_95) ;  /* 0xffffffac00047947 */ /* 0x000fea000383ffff */
.L_x_22:
[----:B-1----:R-:W-:-:S07]  /*6980*/  MOV R2, UR33 ;  /* 0x0000002100027c02 */ /* 0x002fce0008000f00 */
.L_x_96:
[----:B-1----:R1:W2:Y:S02]  /*6990*/  SYNCS.PHASECHK.TRANS64.TRYWAIT P0, [R2+URZ+0x20], R5 ;  /* 0x00002005020075a7 */ /* 0x0022a400080011ff */
[----:B--2---:R-:W-:Y:S05]  /*69a0*/  @!P0 NANOSLEEP.SYNCS 0x989680 ;  /* 0x009896800000895d */ /* 0x004fea0003900000 */
[----:B------:R-:W2:Y:S02]  /*69b0*/  @!P0 SYNCS.PHASECHK.TRANS64 P0, [R2+URZ+0x20], R5 ;  /* 0x00002005020085a7 */ /* 0x000ea400080010ff */
[----:B--2---:R-:W-:Y:S05]  /*69c0*/  @!P0 BRA `(.L_x_96) ;  /* 0xfffffffc00f08947 */ /* 0x004fea000383ffff */
[----:B------:R-:W-:Y:S05]  /*69d0*/  BRA `(.L_x_21) ;  /* 0xffffffac00547947 */ /* 0x000fea000383ffff */
.L_x_28:
[----:B-1----:R-:W-:-:S07]  /*69e0*/  MOV R2, UR17 ;  /* 0x0000001100027c02 */ /* 0x002fce0008000f00 */
.L_x_97:
[----:B-1----:R1:W2:Y:S02]  /*69f0*/  SYNCS.PHASECHK.TRANS64.TRYWAIT P0, [R2+URZ+0x20], R5 ;  /* 0x00002005020075a7 */ /* 0x0022a400080011ff */
[----:B--2---:R-:W-:Y:S05]  /*6a00*/  @!P0 NANOSLEEP.SYNCS 0x989680 ;  /* 0x009896800000895d */ /* 0x004fea0003900000 */
[----:B------:R-:W2:Y:S02]  /*6a10*/  @!P0 SYNCS.PHASECHK.TRANS64 P0, [R2+URZ+0x20], R5 ;  /* 0x00002005020085a7 */ /* 0x000ea400080010ff */
[----:B--2---:R-:W-:Y:S05]  /*6a20*/  @!P0 BRA `(.L_x_97) ;  /* 0xfffffffc00f08947 */ /* 0x004fea000383ffff */
[----:B------:R-:W-:Y:S05]  /*6a30*/  BRA `(.L_x_27) ;  /* 0xffffffac00fc7947 */ /* 0x000fea000383ffff */
.L_x_32:
[----:B-1----:R1:W2:Y:S02]  /*6a40*/  SYNCS.PHASECHK.TRANS64.TRYWAIT P0, [R2+URZ+0x60], R3 ;  /* 0x00006003020075a7 */ /* 0x0022a400080011ff */
[----:B--2---:R-:W-:Y:S05]  /*6a50*/  @!P0 NANOSLEEP.SYNCS 0x989680 ;  /* 0x009896800000895d */ /* 0x004fea0003900000 */
[----:B------:R-:W2:Y:S02]  /*6a60*/  @!P0 SYNCS.PHASECHK.TRANS64 P0, [R2+URZ+0x60], R3 ;  /* 0x00006003020085a7 */ /* 0x000ea400080010ff */
[----:B--2---:R-:W-:Y:S05]  /*6a70*/  @!P0 BRA `(.L_x_32) ;  /* 0xfffffffc00f08947 */ /* 0x004fea000383ffff */
[----:B------:R-:W-:Y:S05]  /*6a80*/  BRA `(.L_x_98) ;  /* 0xffffffb0008c7947 */ /* 0x000fea000383ffff */
.L_x_36:
[----:B----4-:R-:W-:-:S07]  /*6a90*/  MOV R0, UR5 ;  /* 0x0000000500007c02 */ /* 0x010fce0008000f00 */
.L_x_99:
[----:B-1----:R1:W2:Y:S02]  /*6aa0*/  SYNCS.PHASECHK.TRANS64.TRYWAIT P0, [R0+URZ], R3 ;  /* 0x00000003000075a7 */ /* 0x0022a400080011ff */
[----:B--2---:R-:W-:Y:S05]  /*6ab0*/  @!P0 NANOSLEEP.SYNCS 0x989680 ;  /* 0x009896800000895d */ /* 0x004fea0003900000 */
[----:B------:R-:W2:Y:S02]  /*6ac0*/  @!P0 SYNCS.PHASECHK.TRANS64 P0, [R0+URZ], R3 ;  /* 0x00000003000085a7 */ /* 0x000ea400080010ff */
[----:B--2---:R-:W-:Y:S05]  /*6ad0*/  @!P0 BRA `(.L_x_99) ;  /* 0xfffffffc00f08947 */ /* 0x004fea000383ffff */
[----:B------:R-:W-:Y:S05]  /*6ae0*/  BRA `(.L_x_100) ;  /* 0xffffffb400fc7947 */ /* 0x000fea000383ffff */
.L_x_37:
[----:B----4-:R-:W-:-:S07]  /*6af0*/  MOV R0, UR5 ;  /* 0x0000000500007c02 */ /* 0x010fce0008000f00 */
.L_x_101:
[----:B-1----:R1:W2:Y:S02]  /*6b00*/  SYNCS.PHASECHK.TRANS64.TRYWAIT P0, [R0+URZ], R3 ;  /* 0x00000003000075a7 */ /* 0x0022a400080011ff */
[----:B--2---:R-:W-:Y:S05]  /*6b10*/  @!P0 NANOSLEEP.SYNCS 0x989680 ;  /* 0x009896800000895d */ /* 0x004fea0003900000 */
[----:B------:R-:W2:Y:S02]  /*6b20*/  @!P0 SYNCS.PHASECHK.TRANS64 P0, [R0+URZ], R3 ;  /* 0x00000003000085a7 */ /* 0x000ea400080010ff */
[----:B--2---:R-:W-:Y:S05]  /*6b30*/  @!P0 BRA `(.L_x_101) ;  /* 0xfffffffc00f08947 */ /* 0x004fea000383ffff */
[----:B------:R-:W-:Y:S05]  /*6b40*/  BRA `(.L_x_102) ;  /* 0xffffffb800087947 */ /* 0x000fea000383ffff */
.L_x_38:
[----:B----4-:R-:W-:-:S07]  /*6b50*/  MOV R0, UR5 ;  /* 0x0000000500007c02 */ /* 0x010fce0008000f00 */
.L_x_103:
[----:B-1----:R1:W2:Y:S02]  /*6b60*/  SYNCS.PHASECHK.TRANS64.TRYWAIT P0, [R0+URZ], R3 ;  /* 0x00000003000075a7 */ /* 0x0022a400080011ff */
[----:B--2---:R-:W-:Y:S05]  /*6b70*/  @!P0 NANOSLEEP.SYNCS 0x989680 ;  /* 0x009896800000895d */ /* 0x004fea0003900000 */
[----:B------:R-:W2:Y:S02]  /*6b80*/  @!P0 SYNCS.PHASECHK.TRANS64 P0, [R0+URZ], R3 ;  /* 0x00000003000085a7 */ /* 0x000ea400080010ff */
[----:B--2---:R-:W-:Y:S05]  /*6b90*/  @!P0 BRA `(.L_x_103) ;  /* 0xfffffffc00f08947 */ /* 0x004fea000383ffff */
[----:B------:R-:W-:Y:S05]  /*6ba0*/  BRA `(.L_x_104) ;  /* 0xffffffb800147947 */ /* 0x000fea000383ffff */
.L_x_41:
[----:B-1----:R1:W2:Y:S02]  /*6bb0*/  SYNCS.PHASECHK.TRANS64.TRYWAIT P0, [R0+URZ+0xc0], R5 ;  /* 0x0000c005000075a7 */ /* 0x0022a400080011ff */
[----:B--2---:R-:W-:Y:S05]  /*6bc0*/  @!P0 NANOSLEEP.SYNCS 0x989680 ;  /* 0x009896800000895d */ /* 0x004fea0003900000 */
[----:B------:R-:W2:Y:S02]  /*6bd0*/  @!P0 SYNCS.PHASECHK.TRANS64 P0, [R0+URZ+0xc0], R5 ;  /* 0x0000c005000085a7 */ /* 0x000ea400080010ff */
[----:B--2---:R-:W-:Y:S05]  /*6be0*/  @!P0 BRA `(.L_x_41) ;  /* 0xfffffffc00f08947 */ /* 0x004fea000383ffff */
[----:B------:R-:W-:Y:S05]  /*6bf0*/  BRA `(.L_x_105) ;  /* 0xffffffb800707947 */ /* 0x000fea000383ffff */
.L_x_42:
[----:B------:R-:W-:-:S07]  /*6c00*/  MOV R0, UR5 ;  /* 0x0000000500007c02 */ /* 0x000fce0008000f00 */
.L_x_106:
[----:B-1----:R1:W2:Y:S02]  /*6c10*/  SYNCS.PHASECHK.TRANS64.TRYWAIT P0, [R0+URZ+0x70], R5 ;  /* 0x00007005000075a7 */ /* 0x0022a400080011ff */
[----:B--2---:R-:W-:Y:S05]  /*6c20*/  @!P0 NANOSLEEP.SYNCS 0x989680 ;  /* 0x009896800000895d */ /* 0x004fea0003900000 */
[----:B------:R-:W2:Y:S02]  /*6c30*/  @!P0 SYNCS.PHASECHK.TRANS64 P0, [R0+URZ+0x70], R5 ;  /* 0x00007005000085a7 */ /* 0x000ea400080010ff */
[----:B--2---:R-:W-:Y:S05]  /*6c40*/  @!P0 BRA `(.L_x_106) ;  /* 0xfffffffc00f08947 */ /* 0x004fea000383ffff */
[----:B------:R-:W-:Y:S05]  /*6c50*/  BRA `(.L_x_107) ;  /* 0xffffffb800807947 */ /* 0x000fea000383ffff */
.L_x_43:
[----:B-1----:R1:W2:Y:S02]  /*6c60*/  SYNCS.PHASECHK.TRANS64.TRYWAIT P1, [R0+URZ+0x60], R5 ;  /* 0x00006005000075a7 */ /* 0x0022a400080211ff */
[----:B--2---:R-:W-:Y:S05]  /*6c70*/  @!P1 NANOSLEEP.SYNCS 0x989680 ;  /* 0x009896800000995d */ /* 0x004fea0003900000 */
[----:B------:R-:W2:Y:S02]  /*6c80*/  @!P1 SYNCS.PHASECHK.TRANS64 P1, [R0+URZ+0x60], R5 ;  /* 0x00006005000095a7 */ /* 0x000ea400080210ff */
[----:B--2---:R-:W-:Y:S05]  /*6c90*/  @!P1 BRA `(.L_x_43) ;  /* 0xfffffffc00f09947 */ /* 0x004fea000383ffff */
[----:B------:R-:W-:Y:S05]  /*6ca0*/  BRA `(.L_x_108) ;  /* 0xffffffb800b07947 */ /* 0x000fea000383ffff */
.L_x_46:
[----:B------:R-:W-:-:S07]  /*6cb0*/  MOV R0, UR5 ;  /* 0x0000000500007c02 */ /* 0x000fce0008000f00 */
.L_x_109:
[----:B-1----:R1:W2:Y:S02]  /*6cc0*/  SYNCS.PHASECHK.TRANS64.TRYWAIT P0, [R0+URZ+0x70], R3 ;  /* 0x00007003000075a7 */ /* 0x0022a400080011ff */
[----:B--2---:R-:W-:Y:S05]  /*6cd0*/  @!P0 NANOSLEEP.SYNCS 0x989680 ;  /* 0x009896800000895d */ /* 0x004fea0003900000 */
[----:B------:R-:W2:Y:S02]  /*6ce0*/  @!P0 SYNCS.PHASECHK.TRANS64 P0, [R0+URZ+0x70], R3 ;  /* 0x00007003000085a7 */ /* 0x000ea400080010ff */
[----:B--2---:R-:W-:Y:S05]  /*6cf0*/  @!P0 BRA `(.L_x_109) ;  /* 0xfffffffc00f08947 */ /* 0x004fea000383ffff */
[----:B------:R-:W-:Y:S05]  /*6d00*/  BRA `(.L_x_45) ;  /* 0xffffffbc00047947 */ /* 0x000fea000383ffff */
.L_x_53:
[----:B-1----:R1:W2:Y:S02]  /*6d10*/  SYNCS.PHASECHK.TRANS64.TRYWAIT P1, [R0+URZ+0x60], R5 ;  /* 0x00006005000075a7 */ /* 0x0022a400080211ff */
[----:B--2---:R-:W-:Y:S05]  /*6d20*/  @!P1 NANOSLEEP.SYNCS 0x989680 ;  /* 0x009896800000995d */ /* 0x004fea0003900000 */
[----:B------:R-:W2:Y:S02]  /*6d30*/  @!P1 SYNCS.PHASECHK.TRANS64 P1, [R0+URZ+0x60], R5 ;  /* 0x00006005000095a7 */ /* 0x000ea400080210ff */
[----:B--2---:R-:W-:Y:S05]  /*6d40*/  @!P1 BRA `(.L_x_53) ;  /* 0xfffffffc00f09947 */ /* 0x004fea000383ffff */
[----:B------:R-:W-:Y:S05]  /*6d50*/  BRA `(.L_x_110) ;  /* 0xffffffc0005c7947 */ /* 0x000fea000383ffff */
.L_x_54:
[----:B------:R-:W-:-:S07]  /*6d60*/  MOV R3, UR9 ;  /* 0x0000000900037c02 */ /* 0x000fce0008000f00 */
.L_x_111:
[----:B-1----:R1:W2:Y:S02]  /*6d70*/  SYNCS.PHASECHK.TRANS64.TRYWAIT P0, [R3+URZ+0xa0], R0 ;  /* 0x0000a000030075a7 */ /* 0x0022a400080011ff */
[----:B--2---:R-:W-:Y:S05]  /*6d80*/  @!P0 NANOSLEEP.SYNCS 0x989680 ;  /* 0x009896800000895d */ /* 0x004fea0003900000 */
[----:B------:R-:W2:Y:S02]  /*6d90*/  @!P0 SYNCS.PHASECHK.TRANS64 P0, [R3+URZ+0xa0], R0 ;  /* 0x0000a000030085a7 */ /* 0x000ea400080010ff */
[----:B--2---:R-:W-:Y:S05]  /*6da0*/  @!P0 BRA `(.L_x_111) ;  /* 0xfffffffc00f08947 */ /* 0x004fea000383ffff */
[----:B------:R-:W-:Y:S05]  /*6db0*/  BRA `(.L_x_112) ;  /* 0xffffffc000907947 */ /* 0x000fea000383ffff */
.L_x_57:
[----:B------:R-:W-:Y:S07]  /*6dc0*/  MOV R0, UR7 ;  /* 0x0000000700007c02 */ /* 0x000fee0008000f00 */
.L_x_113:
[----:B-1----:R1:W2:Y:S02]  /*6dd0*/  SYNCS.PHASECHK.TRANS64.TRYWAIT P0, [R0+URZ], R3 ;  /* 0x00000003000075a7 */ /* 0x0022a400080011ff */
[----:B--2---:R-:W-:Y:S05]  /*6de0*/  @!P0 NANOSLEEP.SYNCS 0x989680 ;  /* 0x009896800000895d */ /* 0x004fea0003900000 */
[----:B------:R-:W2:Y:S02]  /*6df0*/  @!P0 SYNCS.PHASECHK.TRANS64 P0, [R0+URZ], R3 ;  /* 0x00000003000085a7 */ /* 0x000ea400080010ff */
[----:B--2---:R-:W-:Y:S05]  /*6e00*/  @!P0 BRA `(.L_x_113) ;  /* 0xfffffffc00f08947 */ /* 0x004fea000383ffff */
[----:B------:R-:W-:Y:S05]  /*6e10*/  BRA `(.L_x_56) ;  /* 0xffffffc000b07947 */ /* 0x000fea000383ffff */
.L_x_60:
[----:B------:R-:W-:-:S07]  /*6e20*/  MOV R0, UR5 ;  /* 0x0000000500007c02 */ /* 0x000fce0008000f00 */
.L_x_114:
[----:B--2---:R2:W3:Y:S02]  /*6e30*/  SYNCS.PHASECHK.TRANS64.TRYWAIT P0, [R0+URZ], R3 ;  /* 0x00000003000075a7 */ /* 0x0044e400080011ff */
[----:B---3--:R-:W-:Y:S05]  /*6e40*/  @!P0 NANOSLEEP.SYNCS 0x989680 ;  /* 0x009896800000895d */ /* 0x008fea0003900000 */
[----:B------:R-:W3:Y:S02]  /*6e50*/  @!P0 SYNCS.PHASECHK.TRANS64 P0, [R0+URZ], R3 ;  /* 0x00000003000085a7 */ /* 0x000ee400080010ff */
[----:B---3--:R-:W-:Y:S05]  /*6e60*/  @!P0 BRA `(.L_x_114) ;  /* 0xfffffffc00f08947 */ /* 0x008fea000383ffff */
[----:B------:R-:W-:Y:S05]  /*6e70*/  BRA `(.L_x_115) ;  /* 0xffffffc400507947 */ /* 0x000fea000383ffff */
.L_x_61:
[----:B------:R-:W-:-:S07]  /*6e80*/  MOV R0, UR5 ;  /* 0x0000000500007c02 */ /* 0x000fce0008000f00 */
.L_x_116:
[----:B--2---:R2:W3:Y:S02]  /*6e90*/  SYNCS.PHASECHK.TRANS64.TRYWAIT P0, [R0+URZ], R3 ;  /* 0x00000003000075a7 */ /* 0x0044e400080011ff */
[----:B---3--:R-:W-:Y:S05]  /*6ea0*/  @!P0 NANOSLEEP.SYNCS 0x989680 ;  /* 0x009896800000895d */ /* 0x008fea0003900000 */
[----:B------:R-:W3:Y:S02]  /*6eb0*/  @!P0 SYNCS.PHASECHK.TRANS64 P0, [R0+URZ], R3 ;  /* 0x00000003000085a7 */ /* 0x000ee400080010ff */
[----:B---3--:R-:W-:Y:S05]  /*6ec0*/  @!P0 BRA `(.L_x_116) ;  /* 0xfffffffc00f08947 */ /* 0x008fea000383ffff */
[----:B------:R-:W-:Y:S05]  /*6ed0*/  BRA `(.L_x_117) ;  /* 0xffffffc4005c7947 */ /* 0x000fea000383ffff */
.L_x_62:
[----:B------:R-:W-:-:S07]  /*6ee0*/  MOV R0, UR5 ;  /* 0x0000000500007c02 */ /* 0x000fce0008000f00 */
.L_x_118:
[----:B--2---:R2:W3:Y:S02]  /*6ef0*/  SYNCS.PHASECHK.TRANS64.TRYWAIT P0, [R0+URZ], R3 ;  /* 0x00000003000075a7 */ /* 0x0044e400080011ff */
[----:B---3--:R-:W-:Y:S05]  /*6f00*/  @!P0 NANOSLEEP.SYNCS 0x989680 ;  /* 0x009896800000895d */ /* 0x008fea0003900000 */
[----:B------:R-:W3:Y:S02]  /*6f10*/  @!P0 SYNCS.PHASECHK.TRANS64 P0, [R0+URZ], R3 ;  /* 0x00000003000085a7 */ /* 0x000ee400080010ff */
[----:B---3--:R-:W-:Y:S05]  /*6f20*/  @!P0 BRA `(.L_x_118) ;  /* 0xfffffffc00f08947 */ /* 0x008fea000383ffff */
[----:B------:R-:W-:Y:S05]  /*6f30*/  BRA `(.L_x_119) ;  /* 0xffffffc400687947 */ /* 0x000fea000383ffff */
.L_x_63:
[----:B------:R-:W-:-:S07]  /*6f40*/  MOV R0, UR7 ;  /* 0x0000000700007c02 */ /* 0x000fce0008000f00 */
.L_x_120:
[----:B--2---:R2:W3:Y:S02]  /*6f50*/  SYNCS.PHASECHK.TRANS64.TRYWAIT P0, [R0+URZ], R3 ;  /* 0x00000003000075a7 */ /* 0x0044e400080011ff */
[----:B---3--:R-:W-:Y:S05]  /*6f60*/  @!P0 NANOSLEEP.SYNCS 0x989680 ;  /* 0x009896800000895d */ /* 0x008fea0003900000 */
[----:B------:R-:W3:Y:S02]  /*6f70*/  @!P0 SYNCS.PHASECHK.TRANS64 P0, [R0+URZ], R3 ;  /* 0x00000003000085a7 */ /* 0x000ee400080010ff */
[----:B---3--:R-:W-:Y:S05]  /*6f80*/  @!P0 BRA `(.L_x_120) ;  /* 0xfffffffc00f08947 */ /* 0x008fea000383ffff */
[----:B------:R-:W-:Y:S05]  /*6f90*/  BRA `(.L_x_121) ;  /* 0xffffffc400747947 */ /* 0x000fea000383ffff */
.L_x_68:
[----:B---3--:R3:W1:Y:S02]  /*6fa0*/  SYNCS.PHASECHK.TRANS64.TRYWAIT P0, [R0+URZ+0x60], R3 ;  /* 0x00006003000075a7 */ /* 0x00866400080011ff */
[----:B-1----:R-:W-:Y:S05]  /*6fb0*/  @!P0 NANOSLEEP.SYNCS 0x989680 ;  /* 0x009896800000895d */ /* 0x002fea0003900000 */
[----:B------:R-:W1:Y:S02]  /*6fc0*/  @!P0 SYNCS.PHASECHK.TRANS64 P0, [R0+URZ+0x60], R3 ;  /* 0x00006003000085a7 */ /* 0x000e6400080010ff */
[----:B-1----:R-:W-:Y:S05]  /*6fd0*/  @!P0 BRA `(.L_x_68) ;  /* 0xfffffffc00f08947 */ /* 0x002fea000383ffff */
[----:B------:R-:W-:Y:S05]  /*6fe0*/  BRA `(.L_x_122) ;  /* 0xffffffc800707947 */ /* 0x000fea000383ffff */
.L_x_71:
[----:B------:R-:W-:Y:S07]  /*6ff0*/  MOV R0, UR6 ;  /* 0x0000000600007c02 */ /* 0x000fee0008000f00 */
.L_x_123:
[----:B-1----:R1:W3:Y:S02]  /*7000*/  SYNCS.PHASECHK.TRANS64.TRYWAIT P0, [R0+URZ+0x58], R3 ;  /* 0x00005803000075a7 */ /* 0x0022e400080011ff */
[----:B---3--:R-:W-:Y:S05]  /*7010*/  @!P0 NANOSLEEP.SYNCS 0x989680 ;  /* 0x009896800000895d */ /* 0x008fea0003900000 */
[----:B------:R-:W3:Y:S02]  /*7020*/  @!P0 SYNCS.PHASECHK.TRANS64 P0, [R0+URZ+0x58], R3 ;  /* 0x00005803000085a7 */ /* 0x000ee400080010ff */
[----:B---3--:R-:W-:Y:S05]  /*7030*/  @!P0 BRA `(.L_x_123) ;  /* 0xfffffffc00f08947 */ /* 0x008fea000383ffff */
[----:B------:R-:W-:Y:S05]  /*7040*/  BRA `(.L_x_70) ;  /* 0xffffffcc005c7947 */ /* 0x000fea000383ffff */
.L_x_74:
[----:B------:R-:W-:Y:S07]  /*7050*/  MOV R3, UR6 ;  /* 0x0000000600037c02 */ /* 0x000fee0008000f00 */
.L_x_124:
[----:B-1----:R1:W2:Y:S02]  /*7060*/  SYNCS.PHASECHK.TRANS64.TRYWAIT P2, [R3+URZ+0x48], R26 ;  /* 0x0000481a030075a7 */ /* 0x0022a400080411ff */
[----:B--2---:R-:W-:Y:S05]  /*7070*/  @!P2 NANOSLEEP.SYNCS 0x989680 ;  /* 0x009896800000a95d */ /* 0x004fea0003900000 */
[----:B------:R-:W2:Y:S02]  /*7080*/  @!P2 SYNCS.PHASECHK.TRANS64 P2, [R3+URZ+0x48], R26 ;  /* 0x0000481a0300a5a7 */ /* 0x000ea400080410ff */
[----:B--2---:R-:W-:Y:S05]  /*7090*/  @!P2 BRA `(.L_x_124) ;  /* 0xfffffffc00f0a947 */ /* 0x004fea000383ffff */
[----:B------:R-:W-:Y:S05]  /*70a0*/  BRA `(.L_x_125) ;  /* 0xffffffcc00f07947 */ /* 0x000fea000383ffff */
.L_x_77:
[----:B--2---:R2:W4:Y:S02]  /*70b0*/  SYNCS.PHASECHK.TRANS64.TRYWAIT P0, [R0+URZ+0x60], R3 ;  /* 0x00006003000075a7 */ /* 0x00452400080011ff */
[----:B----4-:R-:W-:Y:S05]  /*70c0*/  @!P0 NANOSLEEP.SYNCS 0x989680 ;  /* 0x009896800000895d */ /* 0x010fea0003900000 */
[----:B------:R-:W4:Y:S02]  /*70d0*/  @!P0 SYNCS.PHASECHK.TRANS64 P0, [R0+URZ+0x60], R3 ;  /* 0x00006003000085a7 */ /* 0x000f2400080010ff */
[----:B----4-:R-:W-:Y:S05]  /*70e0*/  @!P0 BRA `(.L_x_77) ;  /* 0xfffffffc00f08947 */ /* 0x010fea000383ffff */
[----:B------:R-:W-:Y:S05]  /*70f0*/  BRA `(.L_x_126) ;  /* 0xffffffd400507947 */ /* 0x000fea000383ffff */
.L_x_88:
[----:B-1----:R-:W-:Y:S04]  /*7100*/  MOV R0, UR43 ;  /* 0x0000002b00007c02 */ /* 0x002fe80008000f00 */
[----:B------:R1:W2:Y:S03]  /*7110*/  SYNCS.PHASECHK.TRANS64.TRYWAIT P1, [R0+URZ+0x40], R3 ;  /* 0x00004003000075a7 */ /* 0x0002a600080211ff */
[----:B--2---:R-:W-:Y:S05]  /*7120*/  @!P1 NANOSLEEP.SYNCS 0x989680 ;  /* 0x009896800000995d */ /* 0x004fea0003900000 */
[----:B------:R-:W2:Y:S02]  /*7130*/  @!P1 SYNCS.PHASECHK.TRANS64 P1, [R0+URZ+0x40], R3 ;  /* 0x00004003000095a7 */ /* 0x000ea400080210ff */
[----:B--2---:R-:W-:Y:S05]  /*7140*/  @!P1 BRA `(.L_x_88) ;  /* 0xfffffffc00ec9947 */ /* 0x004fea000383ffff */
[----:B------:R-:W-:Y:S05]  /*7150*/  BRA `(.L_x_87) ;  /* 0xffffffe0004c7947 */ /* 0x000fea000383ffff */
.L_x_90:
[----:B------:R1:W1:Y:S02]  /*7160*/  SYNCS.PHASECHK.TRANS64.TRYWAIT P1, [R148+URZ+0x80], R5 ;  /* 0x00008005940075a7 */ /* 0x00026400080211ff */
[----:B-1----:R-:W-:Y:S05]  /*7170*/  @!P1 NANOSLEEP.SYNCS 0x989680 ;  /* 0x009896800000995d */ /* 0x002fea0003900000 */
[----:B------:R-:W1:Y:S02]  /*7180*/  @!P1 SYNCS.PHASECHK.TRANS64 P1, [R148+URZ+0x80], R5 ;  /* 0x00008005940095a7 */ /* 0x000e6400080210ff */
[----:B-1----:R-:W-:Y:S05]  /*7190*/  @!P1 BRA `(.L_x_90) ;  /* 0xfffffffc00f09947 */ /* 0x002fea000383ffff */
[----:B------:R-:W-:Y:S05]  /*71a0*/  BRA `(.L_x_89) ;  /* 0xffffffe000907947 */ /* 0x000fea000383ffff */
        .weak           $__internal_0_$__cuda_sm10x_tcgen05_guardrail_trap_col_being_dealloced_not_returned_by_alloc
        .type           $__internal_0_$__cuda_sm10x_tcgen05_guardrail_trap_col_being_dealloced_not_returned_by_alloc,@function
        .size           $__internal_0_$__cuda_sm10x_tcgen05_guardrail_trap_col_being_dealloced_not_returned_by_alloc,($__internal_1_$__cuda_sm10x_tcgen05_guardrail_trap_phase_invalid_during_alloc - $__internal_0_$__cuda_sm10x_tcgen05_guardrail_trap_col_being_dealloced_not_returned_by_alloc)
$__internal_0_$__cuda_sm10x_tcgen05_guardrail_trap_col_being_dealloced_not_returned_by_alloc:
[----:B------:R-:W-:Y:S05]  /*71b0*/  BPT.TRAP 0x1 ;  /* 0x000000040000795c */ /* 0x000fea0000300000 */
[----:B------:R-:W-:-:S04]  /*71c0*/  HFMA2 R3, -RZ, RZ, 0, 0 ;  /* 0x00000000ff037431 */ /* 0x000fc800000001ff */
[----:B------:R-:W-:Y:S05]  /*71d0*/  RET.REL.NODEC R2 `(_ZN7cutlass13device_kernelINS_4gemm6kernel13GemmUniversalIN4cute5tupleIJiiiiEEENS1_10collective13CollectiveMmaINS1_35MainloopSm100TmaUmmaWarpSpecializedILi4ELi2ELi4ENS5_IJNS4_1CILi1EEESB_SB_EEEEENS5_IJNSA_ILi128EEENSA_ILi64EEENSA_ILi32EEEEEEaNS5_IJlSB_lEEEaSI_NS4_8TiledMMAINS4_8MMA_AtomIJNS4_15SM100_MMA_S8_SSIaaiLi128ELi64ELNS4_4UMMA5MajorE0ELSN_0ELNSM_8SaturateE0EEEEEENS4_6LayoutISC_NS5_IJNSA_ILi0EEESS_SS_EEEEENS5_IJNS4_10UnderscoreESV_SV_EEEEENS4_13SM90_TMA_LOADENS4_14ComposedLayoutINS4_7SwizzleILi1ELi4ELi3EEENS4_18smem_ptr_flag_bitsILi8EEENSR_INS5_IJNSA_ILi8EEESG_EEENS5_IJSG_SB_EEEEEEEvNS4_8identityESY_S18_vS19_EENS_8epilogue10collective18CollectiveEpilogueINS1B_23Sm100TmaWarpSpecializedILi1ELi1ELi64ELb0ELb0EEEJSH_NS5_IJNSR_ISE_SB_EENSR_ISF_SB_EEEEEaSI_aSI_NS1B_6fusion15FusionCallbacksIS1F_NS1J_17LinearCombinationIaiaiLNS_15FloatRoundStyleE2EEESH_S1I_JEEENS4_5SM1004TMEM4LOAD26SM100_TMEM_LOAD_32dp32b64xESY_NSZ_INS10_ILi2ELi4ELi3EEES13_NSR_INS5_IJS14_SF_EEENS5_IJSF_SB_EEEEEEENS4_39AutoVectorizingCopyWithAssumedAlignmentILi128EEENS4_14SM90_TMA_STOREES1X_S1Z_S1Z_EEEvvEEEEvNT_6ParamsE) ;  /* 0xffffff8c02887950 */ /* 0x000fea0003c3ffff */
        .weak           $__internal_1_$__cuda_sm10x_tcgen05_guardrail_trap_phase_invalid_during_alloc
        .type           $__internal_1_$__cuda_sm10x_tcgen05_guardrail_trap_phase_invalid_during_alloc,@function
        .size           $__internal_1_$__cuda_sm10x_tcgen05_guardrail_trap_phase_invalid_during_alloc,($__internal_2_$__cuda_sm10x_tcgen05_guardrail_trap_unallocated_columns_being_dealloced - $__internal_1_$__cuda_sm10x_tcgen05_guardrail_trap_phase_invalid_during_alloc)
$__internal_1_$__cuda_sm10x_tcgen05_guardrail_trap_phase_invalid_during_alloc:
[----:B------:R-:W-:Y:S05]  /*71e0*/  BPT.TRAP 0x1 ;  /* 0x000000040000795c */ /* 0x000fea0000300000 */
[----:B------:R-:W-:-:S04]  /*71f0*/  MOV R3, 0x0 ;  /* 0x0000000000037802 */ /* 0x000fc80000000f00 */
[----:B------:R-:W-:Y:S05]  /*7200*/  RET.REL.NODEC R2 `(_ZN7cutlass13device_kernelINS_4gemm6kernel13GemmUniversalIN4cute5tupleIJiiiiEEENS1_10collective13CollectiveMmaINS1_35MainloopSm100TmaUmmaWarpSpecializedILi4ELi2ELi4ENS5_IJNS4_1CILi1EEESB_SB_EEEEENS5_IJNSA_ILi128EEENSA_ILi64EEENSA_ILi32EEEEEEaNS5_IJlSB_lEEEaSI_NS4_8TiledMMAINS4_8MMA_AtomIJNS4_15SM100_MMA_S8_SSIaaiLi128ELi64ELNS4_4UMMA5MajorE0ELSN_0ELNSM_8SaturateE0EEEEEENS4_6LayoutISC_NS5_IJNSA_ILi0EEESS_SS_EEEEENS5_IJNS4_10UnderscoreESV_SV_EEEEENS4_13SM90_TMA_LOADENS4_14ComposedLayoutINS4_7SwizzleILi1ELi4ELi3EEENS4_18smem_ptr_flag_bitsILi8EEENSR_INS5_IJNSA_ILi8EEESG_EEENS5_IJSG_SB_EEEEEEEvNS4_8identityESY_S18_vS19_EENS_8epilogue10collective18CollectiveEpilogueINS1B_23Sm100TmaWarpSpecializedILi1ELi1ELi64ELb0ELb0EEEJSH_NS5_IJNSR_ISE_SB_EENSR_ISF_SB_EEEEEaSI_aSI_NS1B_6fusion15FusionCallbacksIS1F_NS1J_17LinearCombinationIaiaiLNS_15FloatRoundStyleE2EEESH_S1I_JEEENS4_5SM1004TMEM4LOAD26SM100_TMEM_LOAD_32dp32b64xESY_NSZ_INS10_ILi2ELi4ELi3EEES13_NSR_INS5_IJS14_SF_EEENS5_IJSF_SB_EEEEEEENS4_39AutoVectorizingCopyWithAssumedAlignmentILi128EEENS4_14SM90_TMA_STOREES1X_S1Z_S1Z_EEEvvEEEEvNT_6ParamsE) ;  /* 0xffffff8c027c7950 */ /* 0x000fea0003c3ffff */
        .weak           $__internal_2_$__cuda_sm10x_tcgen05_guardrail_trap_unallocated_columns_being_dealloced
        .type           $__internal_2_$__cuda_sm10x_tcgen05_guardrail_trap_unallocated_columns_being_dealloced,@function
        .size           $__internal_2_$__cuda_sm10x_tcgen05_guardrail_trap_unallocated_columns_being_dealloced,(.L_x_128 - $__internal_2_$__cuda_sm10x_tcgen05_guardrail_trap_unallocated_columns_being_dealloced)
$__internal_2_$__cuda_sm10x_tcgen05_guardrail_trap_unallocated_columns_being_dealloced:
[----:B------:R-:W-:Y:S05]  /*7210*/  BPT.TRAP 0x1 ;  /* 0x000000040000795c */ /* 0x000fea0000300000 */
[----:B------:R-:W-:-:S04]  /*7220*/  HFMA2 R3, -RZ, RZ, 0, 0 ;  /* 0x00000000ff037431 */ /* 0x000fc800000001ff */
[----:B------:R-:W-:Y:S05]  /*7230*/  RET.REL.NODEC R2 `(_ZN7cutlass13device_kernelINS_4gemm6kernel13GemmUniversalIN4cute5tupleIJiiiiEEENS1_10collective13CollectiveMmaINS1_35MainloopSm100TmaUmmaWarpSpecializedILi4ELi2ELi4ENS5_IJNS4_1CILi1EEESB_SB_EEEEENS5_IJNSA_ILi128EEENSA_ILi64EEENSA_ILi32EEEEEEaNS5_IJlSB_lEEEaSI_NS4_8TiledMMAINS4_8MMA_AtomIJNS4_15SM100_MMA_S8_SSIaaiLi128ELi64ELNS4_4UMMA5MajorE0ELSN_0ELNSM_8SaturateE0EEEEEENS4_6LayoutISC_NS5_IJNSA_ILi0EEESS_SS_EEEEENS5_IJNS4_10UnderscoreESV_SV_EEEEENS4_13SM90_TMA_LOADENS4_14ComposedLayoutINS4_7SwizzleILi1ELi4ELi3EEENS4_18smem_ptr_flag_bitsILi8EEENSR_INS5_IJNSA_ILi8EEESG_EEENS5_IJSG_SB_EEEEEEEvNS4_8identityESY_S18_vS19_EENS_8epilogue10collective18CollectiveEpilogueINS1B_23Sm100TmaWarpSpecializedILi1ELi1ELi64ELb0ELb0EEEJSH_NS5_IJNSR_ISE_SB_EENSR_ISF_SB_EEEEEaSI_aSI_NS1B_6fusion15FusionCallbacksIS1F_NS1J_17LinearCombinationIaiaiLNS_15FloatRoundStyleE2EEESH_S1I_JEEENS4_5SM1004TMEM4LOAD26SM100_TMEM_LOAD_32dp32b64xESY_NSZ_INS10_ILi2ELi4ELi3EEES13_NSR_INS5_IJS14_SF_EEENS5_IJSF_SB_EEEEEEENS4_39AutoVectorizingCopyWithAssumedAlignmentILi128EEENS4_14SM90_TMA_STOREES1X_S1Z_S1Z_EEEvvEEEEvNT_6ParamsE) ;  /* 0xffffff8c02707950 */ /* 0x000fea0003c3ffff */
.L_x_127:
[----:B------:R-:W-:-:S00]  /*7240*/  BRA `(.L_x_127) ;  /* 0xfffffffc00fc7947 */ /* 0x000fc0000383ffff */
[----:B------:R-:W-:-:S00]  /*7250*/  NOP ;  /* 0x0000000000007918 */ /* 0x000fc00000000000 */
        /* <DEDUP_REMOVED lines=10> */
.L_x_128:


//--------------------- .nv.global.init           --------------------------
	.section	.nv.global.init,"aw",@progbits
.nv.global.init:
	.type		$str$27,@object
	.size		$str$27,($str$28 - $str$27)
$str$27:
        /*0000*/ 	.byte	0x28, 0x61, 0x64, 0x64, 0x72, 0x65, 0x73, 0x73, 0x20, 0x26, 0x20, 0x6d, 0x61, 0x73, 0x6b, 0x29
        /*0010*/ 	.byte	0x20, 0x3d, 0x3d, 0x20, 0x30, 0x00
	.type		$str$28,@object
	.size		$str$28,($str$26 - $str$28)
$str$28:
        /*0016*/ 	.byte	0x2f, 0x74, 0x6d, 0x70, 0x2f, 0x63, 0x75, 0x74, 0x6c, 0x61, 0x73, 0x73, 0x5f, 0x73, 0x77, 0x65
        /*0026*/ 	.byte	0x65, 0x70, 0x5f, 0x73, 0x72, 0x63, 0x2f, 0x69, 0x6e, 0x63, 0x6c, 0x75, 0x64, 0x65, 0x2f, 0x63
        /*0036*/ 	.byte	0x75, 0x74, 0x65, 0x2f, 0x70, 0x6f, 0x69, 0x6e, 0x74, 0x65, 0x72, 0x5f, 0x66, 0x6c, 0x61, 0x67
        /*0046*/ 	.byte	0x67, 0x65, 0x64, 0x2e, 0x68, 0x70, 0x70, 0x00
	.type		$str$26,@object
	.size		$str$26,($str$25 - $str$26)
$str$26:
        /*004e*/ 	.byte	0x2f, 0x74, 0x6d, 0x70, 0x2f, 0x63, 0x75, 0x74, 0x6c, 0x61, 0x73, 0x73, 0x5f, 0x73, 0x77, 0x65
        /*005e*/ 	.byte	0x65, 0x70, 0x5f, 0x73, 0x72, 0x63, 0x2f, 0x69, 0x6e, 0x63, 0x6c, 0x75, 0x64, 0x65, 0x2f, 0x63
        /*006e*/ 	.byte	0x75, 0x74, 0x65, 0x2f, 0x61, 0x74, 0x6f, 0x6d, 0x2f, 0x63, 0x6f, 0x70, 0x79, 0x5f, 0x74, 0x72
        /*007e*/ 	.byte	0x61, 0x69, 0x74, 0x73, 0x5f, 0x73, 0x6d, 0x31, 0x30, 0x30, 0x2e, 0x68, 0x70, 0x70, 0x00
	.type		$str$25,@object
	.size		$str$25,(__unnamed_1 - $str$25)
$str$25:
        /*008d*/ 	.byte	0x28, 0x28, 0x75, 0x69, 0x6e, 0x74, 0x33, 0x32, 0x5f, 0x74, 0x28, 0x74, 0x68, 0x72, 0x65, 0x61
        /*009d*/ 	.byte	0x64, 0x49, 0x64, 0x78, 0x2e, 0x78, 0x29, 0x20, 0x2f, 0x20, 0x33, 0x32, 0x29, 0x20, 0x25, 0x20
        /*00ad*/ 	.byte	0x34, 0x29, 0x20, 0x3d, 0x3d, 0x20, 0x28, 0x28, 0x28, 0x74, 0x6d, 0x65, 0x6d, 0x5f, 0x61, 0x64
        /*00bd*/ 	.byte	0x64, 0x72, 0x20, 0x3e, 0x3e, 0x20, 0x31, 0x36, 0x29, 0x20, 0x2f, 0x20, 0x33, 0x32, 0x29, 0x20
        /*00cd*/ 	.byte	0x25, 0x20, 0x34, 0x29, 0x00
	.type		__unnamed_1,@object
	.size		__unnamed_1,(__unnamed_2 - __unnamed_1)
__unnamed_1:
        /*00d2*/ 	.byte	0x61, 0x75, 0x74, 0x6f, 0x20, 0x63, 0x75, 0x74, 0x65, 0x3a, 0x3a, 0x61, 0x73, 0x5f, 0x70, 0x6f
        /* <DEDUP_REMOVED lines=24> */
        /*0262*/ 	.byte	0x5d, 0x00
	.type		__unnamed_2,@object
	.size		__unnamed_2,(.L_2 - __unnamed_2)
__unnamed_2:
        /* <DEDUP_REMOVED lines=42> */
        /*0504*/ 	.byte	0x43, 0x3c, 0x30, 0x3e, 0x3e, 0x3e, 0x3e, 0x5d, 0x00
.L_2:


//--------------------- .nv.shared._ZN7cutlass13device_kernelINS_4gemm6kernel13GemmUniversalIN4cute5tupleIJiiiiEEENS1_10collective13CollectiveMmaINS1_35MainloopSm100TmaUmmaWarpSpecializedILi4ELi2ELi4ENS5_IJNS4_1CILi1EEESB_SB_EEEEENS5_IJNSA_ILi128EEENSA_ILi64EEENSA_ILi32EEEEEEaNS5_IJlSB_lEEEaSI_NS4_8TiledMMAINS4_8MMA_AtomIJNS4_15SM100_MMA_S8_SSIaaiLi128ELi64ELNS4_4UMMA5MajorE0ELSN_0ELNSM_8SaturateE0EEEEEENS4_6LayoutISC_NS5_IJNSA_ILi0EEESS_SS_EEEEENS5_IJNS4_10UnderscoreESV_SV_EEEEENS4_13SM90_TMA_LOADENS4_14ComposedLayoutINS4_7SwizzleILi1ELi4ELi3EEENS4_18smem_ptr_flag_bitsILi8EEENSR_INS5_IJNSA_ILi8EEESG_EEENS5_IJSG_SB_EEEEEEEvNS4_8identityESY_S18_vS19_EENS_8epilogue10collective18CollectiveEpilogueINS1B_23Sm100TmaWarpSpecializedILi1ELi1ELi64ELb0ELb0EEEJSH_NS5_IJNSR_ISE_SB_EENSR_ISF_SB_EEEEEaSI_aSI_NS1B_6fusion15FusionCallbacksIS1F_NS1J_17LinearCombinationIaiaiLNS_15FloatRoundStyleE2EEESH_S1I_JEEENS4_5SM1004TMEM4LOAD26SM100_TMEM_LOAD_32dp32b64xESY_NSZ_INS10_ILi2ELi4ELi3EEES13_NSR_INS5_IJS14_SF_EEENS5_IJSF_SB_EEEEEEENS4_39AutoVectorizingCopyWithAssumedAlignmentILi128EEENS4_14SM90_TMA_STOREES1X_S1Z_S1Z_EEEvvEEEEvNT_6ParamsE --------------------------
	.section	.nv.shared._ZN7cutlass13device_kernelINS_4gemm6kernel13GemmUniversalIN4cute5tupleIJiiiiEEENS1_10collective13CollectiveMmaINS1_35MainloopSm100TmaUmmaWarpSpecializedILi4ELi2ELi4ENS5_IJNS4_1CILi1EEESB_SB_EEEEENS5_IJNSA_ILi128EEENSA_ILi64EEENSA_ILi32EEEEEEaNS5_IJlSB_lEEEaSI_NS4_8TiledMMAINS4_8MMA_AtomIJNS4_15SM100_MMA_S8_SSIaaiLi128ELi64ELNS4_4UMMA5MajorE0ELSN_0ELNSM_8SaturateE0EEEEEENS4_6LayoutISC_NS5_IJNSA_ILi0EEESS_SS_EEEEENS5_IJNS4_10UnderscoreESV_SV_EEEEENS4_13SM90_TMA_LOADENS4_14ComposedLayoutINS4_7SwizzleILi1ELi4ELi3EEENS4_18smem_ptr_flag_bitsILi8EEENSR_INS5_IJNSA_ILi8EEESG_EEENS5_IJSG_SB_EEEEEEEvNS4_8identityESY_S18_vS19_EENS_8epilogue10collective18CollectiveEpilogueINS1B_23Sm100TmaWarpSpecializedILi1ELi1ELi64ELb0ELb0EEEJSH_NS5_IJNSR_ISE_SB_EENSR_ISF_SB_EEEEEaSI_aSI_NS1B_6fusion15FusionCallbacksIS1F_NS1J_17LinearCombinationIaiaiLNS_15FloatRoundStyleE2EEESH_S1I_JEEENS4_5SM1004TMEM4LOAD26SM100_TMEM_LOAD_32dp32b64xESY_NSZ_INS10_ILi2ELi4ELi3EEES13_NSR_INS5_IJS14_SF_EEENS5_IJSF_SB_EEEEEEENS4_39AutoVectorizingCopyWithAssumedAlignmentILi128EEENS4_14SM90_TMA_STOREES1X_S1Z_S1Z_EEEvvEEEEvNT_6ParamsE,"aw",@nobits
	.sectionflags	@""
	.align	16
	.zero		1024


//--------------------- .nv.shared.reserved.0     --------------------------
	.section	.nv.shared.reserved.0,"aw",@nobits
	.weak		__nv_reservedSMEM_offset_0_alias
	.size		__nv_reservedSMEM_offset_0_alias, 0, 64
	.other		__nv_reservedSMEM_offset_0_alias,@"STO_CUDA_RESERVED_SHARED STV_DEFAULT"
__nv_reservedSMEM_offset_0_alias:
	.zero		0
.nv.shared.reserved.0:
	.zero		64
	.weak		__nv_reservedSMEM_tcgen05_partition
	.type		__nv_reservedSMEM_tcgen05_partition,@object
	.size		__nv_reservedSMEM_tcgen05_partition,(.L_0 - __nv_reservedSMEM_tcgen05_partition)
__nv_reservedSMEM_tcgen05_partition:
	.zero		32
.L_0:


//--------------------- .nv.global                --------------------------
	.section	.nv.global,"aw",@nobits
.nv.global:
	.type		_ZN39_INTERNAL_3c2b215b_4_k_cu_ba0e0f99_97294cute1_E,@object
	.size		_ZN39_INTERNAL_3c2b215b_4_k_cu_ba0e0f99_97294cute1_E,(_ZN39_INTERNAL_3c2b215b_4_k_cu_ba0e0f99_97294cuda3std3__45__cpo6cbeginE - _ZN39_INTERNAL_3c2b215b_4_k_cu_ba0e0f99_97294cute1_E)
_ZN39_INTERNAL_3c2b215b_4_k_cu_ba0e0f99_97294cute1_E:
	.zero		1
	.type		_ZN39_INTERNAL_3c2b215b_4_k_cu_ba0e0f99_97294cuda3std3__45__cpo6cbeginE,@object
	.size		_ZN39_INTERNAL_3c2b215b_4_k_cu_ba0e0f99_97294cuda3std3__45__cpo6cbeginE,(_ZN39_INTERNAL_3c2b215b_4_k_cu_ba0e0f99_97294cuda3std3__48in_placeE - _ZN39_INTERNAL_3c2b215b_4_k_cu_ba0e0f99_97294cuda3std3__45__cpo6cbeginE)
_ZN39_INTERNAL_3c2b215b_4_k_cu_ba0e0f99_97294cuda3std3__45__cpo6cbeginE:
	.zero		1
	.type		_ZN39_INTERNAL_3c2b215b_4_k_cu_ba0e0f99_97294cuda3std3__48in_placeE,@object
	.size		_ZN39_INTERNAL_3c2b215b_4_k_cu_ba0e0f99_97294cuda3std3__48in_placeE,(_ZN39_INTERNAL_3c2b215b_4_k_cu_ba0e0f99_97294cuda3std6ranges3__45__cpo9iter_moveE - _ZN39_INTERNAL_3c2b215b_4_k_cu_ba0e0f99_97294cuda3std3__48in_placeE)
_ZN39_INTERNAL_3c2b215b_4_k_cu_ba0e0f99_97294cuda3std3__48in_placeE:
	.zero		1
	.type		_ZN39_INTERNAL_3c2b215b_4_k_cu_ba0e0f99_97294cuda3std6ranges3__45__cpo9iter_moveE,@object
	.size		_ZN39_INTERNAL_3c2b215b_4_k_cu_ba0e0f99_97294cuda3std6ranges3__45__cpo9iter_moveE,(_ZN39_INTERNAL_3c2b215b_4_k_cu_ba0e0f99_97294cuda3std3__45__cpo5beginE - _ZN39_INTERNAL_3c2b215b_4_k_cu_ba0e0f99_97294cuda3std6ranges3__45__cpo9iter_moveE)
_ZN39_INTERNAL_3c2b215b_4_k_cu_ba0e0f99_97294cuda3std6ranges3__45__cpo9iter_moveE:
	.zero		1
	.type		_ZN39_INTERNAL_3c2b215b_4_k_cu_ba0e0f99_97294cuda3std3__45__cpo5beginE,@object
	.size		_ZN39_INTERNAL_3c2b215b_4_k_cu_ba0e0f99_97294cuda3std3__45__cpo5beginE,(_ZN39_INTERNAL_3c2b215b_4_k_cu_ba0e0f99_97294cuda3std3__441_GLOBAL__N__3c2b215b_4_k_cu_ba0e0f99_97296ignoreE - _ZN39_INTERNAL_3c2b215b_4_k_cu_ba0e0f99_97294cuda3std3__45__cpo5beginE)
_ZN39_INTERNAL_3c2b215b_4_k_cu_ba0e0f99_97294cuda3std3__45__cpo5beginE:
	.zero		1
	.type		_ZN39_INTERNAL_3c2b215b_4_k_cu_ba0e0f99_97294cuda3std3__441_GLOBAL__N__3c2b215b_4_k_cu_ba0e0f99_97296ignoreE,@object
	.size		_ZN39_INTERNAL_3c2b215b_4_k_cu_ba0e0f99_97294cuda3std3__441_GLOBAL__N__3c2b215b_4_k_cu_ba0e0f99_97296ignoreE,(_ZN39_INTERNAL_3c2b215b_4_k_cu_ba0e0f99_97294cute7productE - _ZN39_INTERNAL_3c2b215b_4_k_cu_ba0e0f99_97294cuda3std3__441_GLOBAL__N__3c2b215b_4_k_cu_ba0e0f99_97296ignoreE)
_ZN39_INTERNAL_3c2b215b_4_k_cu_ba0e0f99_97294cuda3std3__441_GLOBAL__N__3c2b215b_4_k_cu_ba0e0f99_97296ignoreE:
	.zero		1
	.type		_ZN39_INTERNAL_3c2b215b_4_k_cu_ba0e0f99_97294cute7productE,@object
	.size		_ZN39_INTERNAL_3c2b215b_4_k_cu_ba0e0f99_97294cute7productE,(_ZN39_INTERNAL_3c2b215b_4_k_cu_ba0e0f99_97294cuda3std3__45__cpo3endE - _ZN39_INTERNAL_3c2b215b_4_k_cu_ba0e0f99_97294cute7productE)
_ZN39_INTERNAL_3c2b215b_4_k_cu_ba0e0f99_97294cute7productE:
	.zero		1
	.type		_ZN39_INTERNAL_3c2b215b_4_k_cu_ba0e0f99_97294cuda3std3__45__cpo3endE,@object
	.size		_ZN39_INTERNAL_3c2b215b_4_k_cu_ba0e0f99_97294cuda3std3__45__cpo3endE,(_ZN39_INTERNAL_3c2b215b_4_k_cu_ba0e0f99_97294cuda3std3__419piecewise_constructE - _ZN39_INTERNAL_3c2b215b_4_k_cu_ba0e0f99_97294cuda3std3__45__cpo3endE)
_ZN39_INTERNAL_3c2b215b_4_k_cu_ba0e0f99_97294cuda3std3__45__cpo3endE:
	.zero		1
	.type		_ZN39_INTERNAL_3c2b215b_4_k_cu_ba0e0f99_97294cuda3std3__419piecewise_constructE,@object
	.size		_ZN39_INTERNAL_3c2b215b_4_k_cu_ba0e0f99_97294cuda3std3__419piecewise_constructE,(_ZN39_INTERNAL_3c2b215b_4_k_cu_ba0e0f99_97294cuda3std3__45__cpo4cendE - _ZN39_INTERNAL_3c2b215b_4_k_cu_ba0e0f99_97294cuda3std3__419piecewise_constructE)
_ZN39_INTERNAL_3c2b215b_4_k_cu_ba0e0f99_97294cuda3std3__419piecewise_constructE:
	.zero		1
	.type		_ZN39_INTERNAL_3c2b215b_4_k_cu_ba0e0f99_97294cuda3std3__45__cpo4cendE,@object
	.size		_ZN39_INTERNAL_3c2b215b_4_k_cu_ba0e0f99_97294cuda3std3__45__cpo4cendE,(_ZN39_INTERNAL_3c2b215b_4_k_cu_ba0e0f99_97294cuda3std6ranges3__45__cpo4swapE - _ZN39_INTERNAL_3c2b215b_4_k_cu_ba0e0f99_97294cuda3std3__45__cpo4cendE)
_ZN39_INTERNAL_3c2b215b_4_k_cu_ba0e0f99_97294cuda3std3__45__cpo4cendE:
	.zero		1
	.type		_ZN39_INTERNAL_3c2b215b_4_k_cu_ba0e0f99_97294cuda3std6ranges3__45__cpo4swapE,@object
	.size		_ZN39_INTERNAL_3c2b215b_4_k_cu_ba0e0f99_97294cuda3std6ranges3__45__cpo4swapE,(.L_10 - _ZN39_INTERNAL_3c2b215b_4_k_cu_ba0e0f99_97294cuda3std6ranges3__45__cpo4swapE)
_ZN39_INTERNAL_3c2b215b_4_k_cu_ba0e0f99_97294cuda3std6ranges3__45__cpo4swapE:
	.zero		1
.L_10:


//--------------------- .nv.constant0._ZN7cutlass13device_kernelINS_4gemm6kernel13GemmUniversalIN4cute5tupleIJiiiiEEENS1_10collective13CollectiveMmaINS1_35MainloopSm100TmaUmmaWarpSpecializedILi4ELi2ELi4ENS5_IJNS4_1CILi1EEESB_SB_EEEEENS5_IJNSA_ILi128EEENSA_ILi64EEENSA_ILi32EEEEEEaNS5_IJlSB_lEEEaSI_NS4_8TiledMMAINS4_8MMA_AtomIJNS4_15SM100_MMA_S8_SSIaaiLi128ELi64ELNS4_4UMMA5MajorE0ELSN_0ELNSM_8SaturateE0EEEEEENS4_6LayoutISC_NS5_IJNSA_ILi0EEESS_SS_EEEEENS5_IJNS4_10UnderscoreESV_SV_EEEEENS4_13SM90_TMA_LOADENS4_14ComposedLayoutINS4_7SwizzleILi1ELi4ELi3EEENS4_18smem_ptr_flag_bitsILi8EEENSR_INS5_IJNSA_ILi8EEESG_EEENS5_IJSG_SB_EEEEEEEvNS4_8identityESY_S18_vS19_EENS_8epilogue10collective18CollectiveEpilogueINS1B_23Sm100TmaWarpSpecializedILi1ELi1ELi64ELb0ELb0EEEJSH_NS5_IJNSR_ISE_SB_EENSR_ISF_SB_EEEEEaSI_aSI_NS1B_6fusion15FusionCallbacksIS1F_NS1J_17LinearCombinationIaiaiLNS_15FloatRoundStyleE2EEESH_S1I_JEEENS4_5SM1004TMEM4LOAD26SM100_TMEM_LOAD_32dp32b64xESY_NSZ_INS10_ILi2ELi4ELi3EEES13_NSR_INS5_IJS14_SF_EEENS5_IJSF_SB_EEEEEEENS4_39AutoVectorizingCopyWithAssumedAlignmentILi128EEENS4_14SM90_TMA_STOREES1X_S1Z_S1Z_EEEvvEEEEvNT_6ParamsE --------------------------
	.section	.nv.constant0._ZN7cutlass13device_kernelINS_4gemm6kernel13GemmUniversalIN4cute5tupleIJiiiiEEENS1_10collective13CollectiveMmaINS1_35MainloopSm100TmaUmmaWarpSpecializedILi4ELi2ELi4ENS5_IJNS4_1CILi1EEESB_SB_EEEEENS5_IJNSA_ILi128EEENSA_ILi64EEENSA_ILi32EEEEEEaNS5_IJlSB_lEEEaSI_NS4_8TiledMMAINS4_8MMA_AtomIJNS4_15SM100_MMA_S8_SSIaaiLi128ELi64ELNS4_4UMMA5MajorE0ELSN_0ELNSM_8SaturateE0EEEEEENS4_6LayoutISC_NS5_IJNSA_ILi0EEESS_SS_EEEEENS5_IJNS4_10UnderscoreESV_SV_EEEEENS4_13SM90_TMA_LOADENS4_14ComposedLayoutINS4_7SwizzleILi1ELi4ELi3EEENS4_18smem_ptr_flag_bitsILi8EEENSR_INS5_IJNSA_ILi8EEESG_EEENS5_IJSG_SB_EEEEEEEvNS4_8identityESY_S18_vS19_EENS_8epilogue10collective18CollectiveEpilogueINS1B_23Sm100TmaWarpSpecializedILi1ELi1ELi64ELb0ELb0EEEJSH_NS5_IJNSR_ISE_SB_EENSR_ISF_SB_EEEEEaSI_aSI_NS1B_6fusion15FusionCallbacksIS1F_NS1J_17LinearCombinationIaiaiLNS_15FloatRoundStyleE2EEESH_S1I_JEEENS4_5SM1004TMEM4LOAD26SM100_TMEM_LOAD_32dp32b64xESY_NSZ_INS10_ILi2ELi4ELi3EEES13_NSR_INS5_IJS14_SF_EEENS5_IJSF_SB_EEEEEEENS4_39AutoVectorizingCopyWithAssumedAlignmentILi128EEENS4_14SM90_TMA_STOREES1X_S1Z_S1Z_EEEvvEEEEvNT_6ParamsE,"a",@progbits
	.sectionflags	@""
	.align	4
.nv.constant0._ZN7cutlass13device_kernelINS_4gemm6kernel13GemmUniversalIN4cute5tupleIJiiiiEEENS1_10collective13CollectiveMmaINS1_35MainloopSm100TmaUmmaWarpSpecializedILi4ELi2ELi4ENS5_IJNS4_1CILi1EEESB_SB_EEEEENS5_IJNSA_ILi128EEENSA_ILi64EEENSA_ILi32EEEEEEaNS5_IJlSB_lEEEaSI_NS4_8TiledMMAINS4_8MMA_AtomIJNS4_15SM100_MMA_S8_SSIaaiLi128ELi64ELNS4_4UMMA5MajorE0ELSN_0ELNSM_8SaturateE0EEEEEENS4_6LayoutISC_NS5_IJNSA_ILi0EEESS_SS_EEEEENS5_IJNS4_10UnderscoreESV_SV_EEEEENS4_13SM90_TMA_LOADENS4_14ComposedLayoutINS4_7SwizzleILi1ELi4ELi3EEENS4_18smem_ptr_flag_bitsILi8EEENSR_INS5_IJNSA_ILi8EEESG_EEENS5_IJSG_SB_EEEEEEEvNS4_8identityESY_S18_vS19_EENS_8epilogue10collective18CollectiveEpilogueINS1B_23Sm100TmaWarpSpecializedILi1ELi1ELi64ELb0ELb0EEEJSH_NS5_IJNSR_ISE_SB_EENSR_ISF_SB_EEEEEaSI_aSI_NS1B_6fusion15FusionCallbacksIS1F_NS1J_17LinearCombinationIaiaiLNS_15FloatRoundStyleE2EEESH_S1I_JEEENS4_5SM1004TMEM4LOAD26SM100_TMEM_LOAD_32dp32b64xESY_NSZ_INS10_ILi2ELi4ELi3EEES13_NSR_INS5_IJS14_SF_EEENS5_IJSF_SB_EEEEEEENS4_39AutoVectorizingCopyWithAssumedAlignmentILi128EEENS4_14SM90_TMA_STOREES1X_S1Z_S1Z_EEEvvEEEEvNT_6ParamsE:
	.zero		2944


//--------------------- SYMBOLS --------------------------

	.type		.nv.reservedSmem.offset0,@object
	.size		.nv.reservedSmem.offset0,0x4
	.type		.nv.reservedSmem.cap,@object
	.size		.nv.reservedSmem.cap,0x4
	.type		__assertfail,@function
